	.target	sm_100a

	.elftype	@"ET_EXEC"


//--------------------- .note.nv.tkinfo           --------------------------
	.section	.note.nv.tkinfo,"",@"SHT_NOTE"
	.sectionflags	@"SHF_NOTE_NV_TKINFO"
	.tkinfo
        /*0018*/ 	.word	0x00000002
        /*0030*/ 	.string	""
        /*0030*/ 	.string	"ptxas"
        /*0030*/ 	.string	"Cuda compilation tools, release 13.0, V13.0.88"
        /*0030*/ 	.string	"Build cuda_13.0.r13.0/compiler.36424714_0"
        /*0030*/ 	.string	"-arch sm_100a -m 64 "



//--------------------- .note.nv.cuinfo           --------------------------
	.section	.note.nv.cuinfo,"",@"SHT_NOTE"
	.sectionflags	@"SHF_NOTE_NV_CUINFO"
        /*0018*/ 	.short	0x0002
        /*001a*/ 	.short	0x0064
        /*001c*/ 	.short	0x0082
	.zero		2


//--------------------- .nv.info                  --------------------------
	.section	.nv.info,"",@"SHT_CUDA_INFO"
	.align	4


	//----- nvinfo : EIATTR_REGCOUNT
	.align		4
        /*0000*/ 	.byte	0x04, 0x2f
        /*0002*/ 	.short	(.L_19 - .L_18)
	.align		4
.L_18:
        /*0004*/ 	.word	index@(_ZN7cutlass13device_kernelINS_4gemm6kernel13GemmUniversalIN4cute5tupleIJiiiiEEENS1_10collective13CollectiveMmaINS1_35MainloopSm100TmaUmmaWarpSpecializedILi40ELi2ELi4ENS5_IJNS4_1CILi2EEENSA_ILi1EEESC_EEEEENS5_IJNSA_ILi128EEENSA_ILi192EEENSA_ILi16EEEEEENS_10bfloat16_tENS5_IJlSC_lEEESJ_SK_NS4_8TiledMMAINS4_8MMA_AtomIJNS4_26SM100_MMA_F16BF16_2x1SM_SSISJ_SJ_fLi128ELi192ELNS4_4UMMA5MajorE0ELSP_0ELNSO_7ScaleInE0ELSQ_0EEEEEENS4_6LayoutINS5_IJSC_SC_SC_EEENS5_IJNSA_ILi0EEESV_SV_EEEEENS5_IJNS4_10UnderscoreESY_SY_EEEEENS4_18SM100_TMA_2SM_LOADENS4_14ComposedLayoutINS4_7SwizzleILi1ELi4ELi3EEENS4_18smem_ptr_flag_bitsILi16EEENST_INS5_IJNSA_ILi8EEESH_EEENS5_IJSH_SC_EEEEEEEvNS4_8identityES11_S1B_vS1C_EENS_8epilogue10collective18CollectiveEpilogueINS1E_23Sm100TmaWarpSpecializedILi3ELi2ELi32ELb1ELb0EEEJNS5_IJNSA_ILi64EEESG_SH_EEENS5_IJNST_IS1J_SC_EENST_INS5_IJNSA_ILi32EEESB_EEENS5_IJSC_NSA_ILi96EEEEEEEEEEESJ_SK_SJ_SK_NS1E_6fusion15FusionCallbacksIS1I_NS1S_17LinearCombinationISJ_fSJ_fLNS_15FloatRoundStyleE2EEES1K_S1R_JEEENS4_5SM1004TMEM4LOAD26SM100_TMEM_LOAD_32dp32b32xENS4_13SM90_TMA_LOADENS12_INS13_ILi2ELi4ELi3EEES16_NST_INS5_IJS17_S1M_EEENS5_IJS1M_SC_EEEEEEENS4_39AutoVectorizingCopyWithAssumedAlignmentILi128EEENS4_14SM90_TMA_STOREES27_S29_S29_EEEvvEEEEvNT_6ParamsE)
        /*0008*/ 	.word	0x00000073


	//----- nvinfo : EIATTR_FRAME_SIZE
	.align		4
.L_19:
        /*000c*/ 	.byte	0x04, 0x11
        /*000e*/ 	.short	(.L_21 - .L_20)
	.align		4
.L_20:
        /*0010*/ 	.word	index@($__internal_2_$__cuda_sm10x_tcgen05_guardrail_trap_unallocated_columns_being_dealloced)
        /*0014*/ 	.word	0x00000000


	//----- nvinfo : EIATTR_FRAME_SIZE
	.align		4
.L_21:
        /*0018*/ 	.byte	0x04, 0x11
        /*001a*/ 	.short	(.L_23 - .L_22)
	.align		4
.L_22:
        /*001c*/ 	.word	index@($__internal_1_$__cuda_sm10x_tcgen05_guardrail_trap_phase_invalid_during_alloc)
        /*0020*/ 	.word	0x00000000


	//----- nvinfo : EIATTR_FRAME_SIZE
	.align		4
.L_23:
        /*0024*/ 	.byte	0x04, 0x11
        /*0026*/ 	.short	(.L_25 - .L_24)
	.align		4
.L_24:
        /*0028*/ 	.word	index@($__internal_0_$__cuda_sm10x_tcgen05_guardrail_trap_col_being_dealloced_not_returned_by_alloc)
        /*002c*/ 	.word	0x00000000


	//----- nvinfo : EIATTR_FRAME_SIZE
	.align		4
.L_25:
        /*0030*/ 	.byte	0x04, 0x11
        /*0032*/ 	.short	(.L_27 - .L_26)
	.align		4
.L_26:
        /*0034*/ 	.word	index@(_ZN7cutlass13device_kernelINS_4gemm6kernel13GemmUniversalIN4cute5tupleIJiiiiEEENS1_10collective13CollectiveMmaINS1_35MainloopSm100TmaUmmaWarpSpecializedILi40ELi2ELi4ENS5_IJNS4_1CILi2EEENSA_ILi1EEESC_EEEEENS5_IJNSA_ILi128EEENSA_ILi192EEENSA_ILi16EEEEEENS_10bfloat16_tENS5_IJlSC_lEEESJ_SK_NS4_8TiledMMAINS4_8MMA_AtomIJNS4_26SM100_MMA_F16BF16_2x1SM_SSISJ_SJ_fLi128ELi192ELNS4_4UMMA5MajorE0ELSP_0ELNSO_7ScaleInE0ELSQ_0EEEEEENS4_6LayoutINS5_IJSC_SC_SC_EEENS5_IJNSA_ILi0EEESV_SV_EEEEENS5_IJNS4_10UnderscoreESY_SY_EEEEENS4_18SM100_TMA_2SM_LOADENS4_14ComposedLayoutINS4_7SwizzleILi1ELi4ELi3EEENS4_18smem_ptr_flag_bitsILi16EEENST_INS5_IJNSA_ILi8EEESH_EEENS5_IJSH_SC_EEEEEEEvNS4_8identityES11_S1B_vS1C_EENS_8epilogue10collective18CollectiveEpilogueINS1E_23Sm100TmaWarpSpecializedILi3ELi2ELi32ELb1ELb0EEEJNS5_IJNSA_ILi64EEESG_SH_EEENS5_IJNST_IS1J_SC_EENST_INS5_IJNSA_ILi32EEESB_EEENS5_IJSC_NSA_ILi96EEEEEEEEEEESJ_SK_SJ_SK_NS1E_6fusion15FusionCallbacksIS1I_NS1S_17LinearCombinationISJ_fSJ_fLNS_15FloatRoundStyleE2EEES1K_S1R_JEEENS4_5SM1004TMEM4LOAD26SM100_TMEM_LOAD_32dp32b32xENS4_13SM90_TMA_LOADENS12_INS13_ILi2ELi4ELi3EEES16_NST_INS5_IJS17_S1M_EEENS5_IJS1M_SC_EEEEEEENS4_39AutoVectorizingCopyWithAssumedAlignmentILi128EEENS4_14SM90_TMA_STOREES27_S29_S29_EEEvvEEEEvNT_6ParamsE)
        /*0038*/ 	.word	0x00000000


	//----- nvinfo : EIATTR_MIN_STACK_SIZE
	.align		4
.L_27:
        /*003c*/ 	.byte	0x04, 0x12
        /*003e*/ 	.short	(.L_29 - .L_28)
	.align		4
.L_28:
        /*0040*/ 	.word	index@(_ZN7cutlass13device_kernelINS_4gemm6kernel13GemmUniversalIN4cute5tupleIJiiiiEEENS1_10collective13CollectiveMmaINS1_35MainloopSm100TmaUmmaWarpSpecializedILi40ELi2ELi4ENS5_IJNS4_1CILi2EEENSA_ILi1EEESC_EEEEENS5_IJNSA_ILi128EEENSA_ILi192EEENSA_ILi16EEEEEENS_10bfloat16_tENS5_IJlSC_lEEESJ_SK_NS4_8TiledMMAINS4_8MMA_AtomIJNS4_26SM100_MMA_F16BF16_2x1SM_SSISJ_SJ_fLi128ELi192ELNS4_4UMMA5MajorE0ELSP_0ELNSO_7ScaleInE0ELSQ_0EEEEEENS4_6LayoutINS5_IJSC_SC_SC_EEENS5_IJNSA_ILi0EEESV_SV_EEEEENS5_IJNS4_10UnderscoreESY_SY_EEEEENS4_18SM100_TMA_2SM_LOADENS4_14ComposedLayoutINS4_7SwizzleILi1ELi4ELi3EEENS4_18smem_ptr_flag_bitsILi16EEENST_INS5_IJNSA_ILi8EEESH_EEENS5_IJSH_SC_EEEEEEEvNS4_8identityES11_S1B_vS1C_EENS_8epilogue10collective18CollectiveEpilogueINS1E_23Sm100TmaWarpSpecializedILi3ELi2ELi32ELb1ELb0EEEJNS5_IJNSA_ILi64EEESG_SH_EEENS5_IJNST_IS1J_SC_EENST_INS5_IJNSA_ILi32EEESB_EEENS5_IJSC_NSA_ILi96EEEEEEEEEEESJ_SK_SJ_SK_NS1E_6fusion15FusionCallbacksIS1I_NS1S_17LinearCombinationISJ_fSJ_fLNS_15FloatRoundStyleE2EEES1K_S1R_JEEENS4_5SM1004TMEM4LOAD26SM100_TMEM_LOAD_32dp32b32xENS4_13SM90_TMA_LOADENS12_INS13_ILi2ELi4ELi3EEES16_NST_INS5_IJS17_S1M_EEENS5_IJS1M_SC_EEEEEEENS4_39AutoVectorizingCopyWithAssumedAlignmentILi128EEENS4_14SM90_TMA_STOREES27_S29_S29_EEEvvEEEEvNT_6ParamsE)
        /*0044*/ 	.word	0x00000000
.L_29:


//--------------------- .nv.compat                --------------------------
	.section	.nv.compat,"",@"SHT_CUDA_COMPAT_INFO"
	.align	4
        /*0000*/ 	.byte	0x02, 0x09, 0x01, 0x00, 0x02, 0x02, 0x02, 0x00, 0x02, 0x05, 0x05, 0x00, 0x03, 0x07, 0x01, 0x01
        /*0010*/ 	.byte	0x02, 0x03, 0x01, 0x00, 0x02, 0x06, 0x01, 0x00, 0x04, 0x0b, 0x08, 0x00, 0x09, 0x00, 0x00, 0x00
        /*0020*/ 	.byte	0x00, 0x00, 0x00, 0x00


//--------------------- .nv.info._ZN7cutlass13device_kernelINS_4gemm6kernel13GemmUniversalIN4cute5tupleIJiiiiEEENS1_10collective13CollectiveMmaINS1_35MainloopSm100TmaUmmaWarpSpecializedILi40ELi2ELi4ENS5_IJNS4_1CILi2EEENSA_ILi1EEESC_EEEEENS5_IJNSA_ILi128EEENSA_ILi192EEENSA_ILi16EEEEEENS_10bfloat16_tENS5_IJlSC_lEEESJ_SK_NS4_8TiledMMAINS4_8MMA_AtomIJNS4_26SM100_MMA_F16BF16_2x1SM_SSISJ_SJ_fLi128ELi192ELNS4_4UMMA5MajorE0ELSP_0ELNSO_7ScaleInE0ELSQ_0EEEEEENS4_6LayoutINS5_IJSC_SC_SC_EEENS5_IJNSA_ILi0EEESV_SV_EEEEENS5_IJNS4_10UnderscoreESY_SY_EEEEENS4_18SM100_TMA_2SM_LOADENS4_14ComposedLayoutINS4_7SwizzleILi1ELi4ELi3EEENS4_18smem_ptr_flag_bitsILi16EEENST_INS5_IJNSA_ILi8EEESH_EEENS5_IJSH_SC_EEEEEEEvNS4_8identityES11_S1B_vS1C_EENS_8epilogue10collective18CollectiveEpilogueINS1E_23Sm100TmaWarpSpecializedILi3ELi2ELi32ELb1ELb0EEEJNS5_IJNSA_ILi64EEESG_SH_EEENS5_IJNST_IS1J_SC_EENST_INS5_IJNSA_ILi32EEESB_EEENS5_IJSC_NSA_ILi96EEEEEEEEEEESJ_SK_SJ_SK_NS1E_6fusion15FusionCallbacksIS1I_NS1S_17LinearCombinationISJ_fSJ_fLNS_15FloatRoundStyleE2EEES1K_S1R_JEEENS4_5SM1004TMEM4LOAD26SM100_TMEM_LOAD_32dp32b32xENS4_13SM90_TMA_LOADENS12_INS13_ILi2ELi4ELi3EEES16_NST_INS5_IJS17_S1M_EEENS5_IJS1M_SC_EEEEEEENS4_39AutoVectorizingCopyWithAssumedAlignmentILi128EEENS4_14SM90_TMA_STOREES27_S29_S29_EEEvvEEEEvNT_6ParamsE --------------------------
	.section	.nv.info._ZN7cutlass13device_kernelINS_4gemm6kernel13GemmUniversalIN4cute5tupleIJiiiiEEENS1_10collective13CollectiveMmaINS1_35MainloopSm100TmaUmmaWarpSpecializedILi40ELi2ELi4ENS5_IJNS4_1CILi2EEENSA_ILi1EEESC_EEEEENS5_IJNSA_ILi128EEENSA_ILi192EEENSA_ILi16EEEEEENS_10bfloat16_tENS5_IJlSC_lEEESJ_SK_NS4_8TiledMMAINS4_8MMA_AtomIJNS4_26SM100_MMA_F16BF16_2x1SM_SSISJ_SJ_fLi128ELi192ELNS4_4UMMA5MajorE0ELSP_0ELNSO_7ScaleInE0ELSQ_0EEEEEENS4_6LayoutINS5_IJSC_SC_SC_EEENS5_IJNSA_ILi0EEESV_SV_EEEEENS5_IJNS4_10UnderscoreESY_SY_EEEEENS4_18SM100_TMA_2SM_LOADENS4_14ComposedLayoutINS4_7SwizzleILi1ELi4ELi3EEENS4_18smem_ptr_flag_bitsILi16EEENST_INS5_IJNSA_ILi8EEESH_EEENS5_IJSH_SC_EEEEEEEvNS4_8identityES11_S1B_vS1C_EENS_8epilogue10collective18CollectiveEpilogueINS1E_23Sm100TmaWarpSpecializedILi3ELi2ELi32ELb1ELb0EEEJNS5_IJNSA_ILi64EEESG_SH_EEENS5_IJNST_IS1J_SC_EENST_INS5_IJNSA_ILi32EEESB_EEENS5_IJSC_NSA_ILi96EEEEEEEEEEESJ_SK_SJ_SK_NS1E_6fusion15FusionCallbacksIS1I_NS1S_17LinearCombinationISJ_fSJ_fLNS_15FloatRoundStyleE2EEES1K_S1R_JEEENS4_5SM1004TMEM4LOAD26SM100_TMEM_LOAD_32dp32b32xENS4_13SM90_TMA_LOADENS12_INS13_ILi2ELi4ELi3EEES16_NST_INS5_IJS17_S1M_EEENS5_IJS1M_SC_EEEEEEENS4_39AutoVectorizingCopyWithAssumedAlignmentILi128EEENS4_14SM90_TMA_STOREES27_S29_S29_EEEvvEEEEvNT_6ParamsE,"",@"SHT_CUDA_INFO"
	.sectionflags	@""
	.align	4


	//----- nvinfo : EIATTR_CUDA_API_VERSION
	.align		4
        /*0000*/ 	.byte	0x04, 0x37
        /*0002*/ 	.short	(.L_31 - .L_30)
.L_30:
        /*0004*/ 	.word	0x00000082


	//----- nvinfo : EIATTR_KPARAM_INFO
	.align		4
.L_31:
        /*0008*/ 	.byte	0x04, 0x17
        /*000a*/ 	.short	(.L_33 - .L_32)
.L_32:
        /*000c*/ 	.word	0x00000000
        /*0010*/ 	.short	0x0000
        /*0012*/ 	.short	0x0000
        /*0014*/ 	.byte	0x00, 0xf0, 0x01, 0x20


	//----- nvinfo : EIATTR_AT_ENTRY_FRAGMENTS
	.align		4
.L_33:
        /*0018*/ 	.byte	0x04, 0x4f
        /*001a*/ 	.short	(.L_35 - .L_34)


	//   ....[0]....
.L_34:
        /*001c*/ 	.word	0x00000007


	//----- nvinfo : EIATTR_RESERVED_SMEM_USED
	.align		4
.L_35:
        /*0020*/ 	.byte	0x01, 0x41
	.zero		2


	//----- nvinfo : EIATTR_SPARSE_MMA_MASK
	.align		4
        /*0024*/ 	.byte	0x03, 0x50
        /*0026*/ 	.short	0x0000


	//----- nvinfo : EIATTR_TCGEN05_2CTA_USED
	.align		4
        /*0028*/ 	.byte	0x01, 0x52
	.zero		2


	//----- nvinfo : EIATTR_MAXREG_COUNT
	.align		4
        /*002c*/ 	.byte	0x03, 0x1b
        /*002e*/ 	.short	0x00ff


	//----- nvinfo : EIATTR_NUM_BARRIERS
	.align		4
        /*0030*/ 	.byte	0x02, 0x4c
        /*0032*/ 	.byte	0x07
	.zero		1


	//----- nvinfo : EIATTR_EXTERNS
	.align		4
        /*0034*/ 	.byte	0x04, 0x0f
        /*0036*/ 	.short	(.L_37 - .L_36)


	//   ....[0]....
	.align		4
.L_36:
        /*0038*/ 	.word	index@(__assertfail)


	//----- nvinfo : EIATTR_MERCURY_ISA_VERSION
	.align		4
.L_37:
        /*003c*/ 	.byte	0x03, 0x5f
        /*003e*/ 	.short	0x0101


	//----- nvinfo : EIATTR_INT_WARP_WIDE_INSTR_OFFSETS
	.align		4
        /*0040*/ 	.byte	0x04, 0x31
        /*0042*/ 	.short	(.L_39 - .L_38)


	//   ....[0]....
.L_38:
        /*0044*/ 	.word	0x000011a0


	//   ....[1]....
        /*0048*/ 	.word	0x00001240


	//   ....[2]....
        /*004c*/ 	.word	0x00002590


	//   ....[3]....
        /*0050*/ 	.word	0x00005750


	//   ....[4]....
        /*0054*/ 	.word	0x00005780


	//   ....[5]....
        /*0058*/ 	.word	0x000057d0


	//   ....[6]....
        /*005c*/ 	.word	0x000060e0


	//   ....[7]....
        /*0060*/ 	.word	0x00006100


	//   ....[8]....
        /*0064*/ 	.word	0x000061e0


	//   ....[9]....
        /*0068*/ 	.word	0x000062a0


	//   ....[10]....
        /*006c*/ 	.word	0x000062c0


	//   ....[11]....
        /*0070*/ 	.word	0x000063c0


	//   ....[12]....
        /*0074*/ 	.word	0x00006570


	//   ....[13]....
        /*0078*/ 	.word	0x00006580


	//   ....[14]....
        /*007c*/ 	.word	0x00006710


	//----- nvinfo : EIATTR_COOP_GROUP_MASK_REGIDS
	.align		4
.L_39:
        /*0080*/ 	.byte	0x04, 0x29
        /*0082*/ 	.short	(.L_41 - .L_40)


	//   ....[0]....
.L_40:
        /*0084*/ 	.word	0xffffffff


	//   ....[1]....
        /*0088*/ 	.word	0xffffffff


	//   ....[2]....
        /*008c*/ 	.word	0xffffffff


	//   ....[3]....
        /*0090*/ 	.word	0xffffffff


	//   ....[4]....
        /*0094*/ 	.word	0xffffffff


	//   ....[5]....
        /*0098*/ 	.word	0xffffffff


	//   ....[6]....
        /*009c*/ 	.word	0xffffffff


	//   ....[7]....
        /*00a0*/ 	.word	0xffffffff


	//   ....[8]....
        /*00a4*/ 	.word	0xffffffff


	//   ....[9]....
        /*00a8*/ 	.word	0xffffffff


	//   ....[10]....
        /*00ac*/ 	.word	0xffffffff


	//   ....[11]....
        /*00b0*/ 	.word	0xffffffff


	//   ....[12]....
        /*00b4*/ 	.word	0xffffffff


	//   ....[13]....
        /*00b8*/ 	.word	0xffffffff


	//----- nvinfo : EIATTR_COOP_GROUP_INSTR_OFFSETS
	.align		4
.L_41:
        /*00bc*/ 	.byte	0x04, 0x28
        /*00be*/ 	.short	(.L_43 - .L_42)


	//   ....[0]....
.L_42:
        /*00c0*/ 	.word	0x000000c0


	//   ....[1]....
        /*00c4*/ 	.word	0x00000500


	//   ....[2]....
        /*00c8*/ 	.word	0x00000b30


	//   ....[3]....
        /*00cc*/ 	.word	0x00000ca0


	//   ....[4]....
        /*00d0*/ 	.word	0x00000d90


	//   ....[5]....
        /*00d4*/ 	.word	0x00000ef0


	//   ....[6]....
        /*00d8*/ 	.word	0x00001080


	//   ....[7]....
        /*00dc*/ 	.word	0x000012c0


	//   ....[8]....
        /*00e0*/ 	.word	0x00002470


	//   ....[9]....
        /*00e4*/ 	.word	0x00004690


	//   ....[10]....
        /*00e8*/ 	.word	0x00004b60


	//   ....[11]....
        /*00ec*/ 	.word	0x00004b90


	//   ....[12]....
        /*00f0*/ 	.word	0x00005670


	//   ....[13]....
        /*00f4*/ 	.word	0x00005870


	//----- nvinfo : EIATTR_VRC_CTA_INIT_COUNT
	.align		4
.L_43:
        /*00f8*/ 	.byte	0x02, 0x4a
        /*00fa*/ 	.byte	0x80
	.zero		1


	//----- nvinfo : EIATTR_SYSCALL_OFFSETS
	.align		4
        /*00fc*/ 	.byte	0x04, 0x46
        /*00fe*/ 	.short	(.L_45 - .L_44)


	//   ....[0]....
.L_44:
        /*0100*/ 	.word	0x000071e0


	//   ....[1]....
        /*0104*/ 	.word	0x000072d0


	//   ....[2]....
        /*0108*/ 	.word	0x00007a40


	//   ....[3]....
        /*010c*/ 	.word	0x00008710


	//   ....[4]....
        /*0110*/ 	.word	0x000093d0


	//----- nvinfo : EIATTR_MBARRIER_INSTR_OFFSETS
	.align		4
.L_45:
        /*0114*/ 	.byte	0x04, 0x39
        /*0116*/ 	.short	(.L_47 - .L_46)


	//   ....[0]....
.L_46:
        /*0118*/ 	.word	0x00000610
        /*011c*/ 	.word	0x000000ff
        /*0120*/ 	.word	0x00000000
        /*0124*/ 	.short	0x0100
        /*0126*/ 	.byte	0x05
	.zero		1


	//   ....[1]....
        /*0128*/ 	.word	0x00000620
        /*012c*/ 	.word	0x000000ff
        /*0130*/ 	.word	0x00000140
        /*0134*/ 	.short	0x0100
        /*0136*/ 	.byte	0x05
	.zero		1


	//   ....[2]....
        /*0138*/ 	.word	0x00000630
        /*013c*/ 	.word	0x000000ff
        /*0140*/ 	.word	0x00000008
        /*0144*/ 	.short	0x0100
        /*0146*/ 	.byte	0x05
	.zero		1


	//   ....[3]....
        /*0148*/ 	.word	0x00000640
        /*014c*/ 	.word	0x000000ff
        /*0150*/ 	.word	0x00000148
        /*0154*/ 	.short	0x0100
        /*0156*/ 	.byte	0x05
	.zero		1


	//   ....[4]....
        /*0158*/ 	.word	0x00000650
        /*015c*/ 	.word	0x000000ff
        /*0160*/ 	.word	0x00000010
        /*0164*/ 	.short	0x0100
        /*0166*/ 	.byte	0x05
	.zero		1


	//   ....[5]....
        /*0168*/ 	.word	0x00000660
        /*016c*/ 	.word	0x000000ff
        /*0170*/ 	.word	0x00000150
        /*0174*/ 	.short	0x0100
        /*0176*/ 	.byte	0x05
	.zero		1


	//   ....[6]....
        /*0178*/ 	.word	0x00000670
        /*017c*/ 	.word	0x000000ff
        /*0180*/ 	.word	0x00000018
        /*0184*/ 	.short	0x0100
        /*0186*/ 	.byte	0x05
	.zero		1


	//   ....[7]....
        /*0188*/ 	.word	0x00000680
        /*018c*/ 	.word	0x000000ff
        /*0190*/ 	.word	0x00000158
        /*0194*/ 	.short	0x0100
        /*0196*/ 	.byte	0x05
	.zero		1


	//   ....[8]....
        /*0198*/ 	.word	0x00000690
        /*019c*/ 	.word	0x000000ff
        /*01a0*/ 	.word	0x00000020
        /*01a4*/ 	.short	0x0100
        /*01a6*/ 	.byte	0x05
	.zero		1


	//   ....[9]....
        /*01a8*/ 	.word	0x000006a0
        /*01ac*/ 	.word	0x000000ff
        /*01b0*/ 	.word	0x00000160
        /*01b4*/ 	.short	0x0100
        /*01b6*/ 	.byte	0x05
	.zero		1


	//   ....[10]....
        /*01b8*/ 	.word	0x000006b0
        /*01bc*/ 	.word	0x000000ff
        /*01c0*/ 	.word	0x00000028
        /*01c4*/ 	.short	0x0100
        /*01c6*/ 	.byte	0x05
	.zero		1


	//   ....[11]....
        /*01c8*/ 	.word	0x000006c0
        /*01cc*/ 	.word	0x000000ff
        /*01d0*/ 	.word	0x00000168
        /*01d4*/ 	.short	0x0100
        /*01d6*/ 	.byte	0x05
	.zero		1


	//   ....[12]....
        /*01d8*/ 	.word	0x000006d0
        /*01dc*/ 	.word	0x000000ff
        /*01e0*/ 	.word	0x00000030
        /*01e4*/ 	.short	0x0100
        /*01e6*/ 	.byte	0x05
	.zero		1


	//   ....[13]....
        /*01e8*/ 	.word	0x000006e0
        /*01ec*/ 	.word	0x000000ff
        /*01f0*/ 	.word	0x00000170
        /*01f4*/ 	.short	0x0100
        /*01f6*/ 	.byte	0x05
	.zero		1


	//   ....[14]....
        /*01f8*/ 	.word	0x000006f0
        /*01fc*/ 	.word	0x000000ff
        /*0200*/ 	.word	0x00000038
        /*0204*/ 	.short	0x0100
        /*0206*/ 	.byte	0x05
	.zero		1


	//   ....[15]....
        /*0208*/ 	.word	0x00000700
        /*020c*/ 	.word	0x000000ff
        /*0210*/ 	.word	0x00000178
        /*0214*/ 	.short	0x0100
        /*0216*/ 	.byte	0x05
	.zero		1


	//   ....[16]....
        /*0218*/ 	.word	0x00000710
        /*021c*/ 	.word	0x000000ff
        /*0220*/ 	.word	0x00000040
        /*0224*/ 	.short	0x0100
        /*0226*/ 	.byte	0x05
	.zero		1


	//   ....[17]....
        /*0228*/ 	.word	0x00000720
        /*022c*/ 	.word	0x000000ff
        /*0230*/ 	.word	0x00000180
        /*0234*/ 	.short	0x0100
        /*0236*/ 	.byte	0x05
	.zero		1


	//   ....[18]....
        /*0238*/ 	.word	0x00000730
        /*023c*/ 	.word	0x000000ff
        /*0240*/ 	.word	0x00000048
        /*0244*/ 	.short	0x0100
        /*0246*/ 	.byte	0x05
	.zero		1


	//   ....[19]....
        /*0248*/ 	.word	0x00000740
        /*024c*/ 	.word	0x000000ff
        /*0250*/ 	.word	0x00000188
        /*0254*/ 	.short	0x0100
        /*0256*/ 	.byte	0x05
	.zero		1


	//   ....[20]....
        /*0258*/ 	.word	0x00000750
        /*025c*/ 	.word	0x000000ff
        /*0260*/ 	.word	0x00000050
        /*0264*/ 	.short	0x0100
        /*0266*/ 	.byte	0x05
	.zero		1


	//   ....[21]....
        /*0268*/ 	.word	0x00000760
        /*026c*/ 	.word	0x000000ff
        /*0270*/ 	.word	0x00000190
        /*0274*/ 	.short	0x0100
        /*0276*/ 	.byte	0x05
	.zero		1


	//   ....[22]....
        /*0278*/ 	.word	0x00000770
        /*027c*/ 	.word	0x000000ff
        /*0280*/ 	.word	0x00000058
        /*0284*/ 	.short	0x0100
        /*0286*/ 	.byte	0x05
	.zero		1


	//   ....[23]....
        /*0288*/ 	.word	0x00000780
        /*028c*/ 	.word	0x000000ff
        /*0290*/ 	.word	0x00000198
        /*0294*/ 	.short	0x0100
        /*0296*/ 	.byte	0x05
	.zero		1


	//   ....[24]....
        /*0298*/ 	.word	0x00000790
        /*029c*/ 	.word	0x000000ff
        /*02a0*/ 	.word	0x00000060
        /*02a4*/ 	.short	0x0100
        /*02a6*/ 	.byte	0x05
	.zero		1


	//   ....[25]....
        /*02a8*/ 	.word	0x000007a0
        /*02ac*/ 	.word	0x000000ff
        /*02b0*/ 	.word	0x000001a0
        /*02b4*/ 	.short	0x0100
        /*02b6*/ 	.byte	0x05
	.zero		1


	//   ....[26]....
        /*02b8*/ 	.word	0x000007b0
        /*02bc*/ 	.word	0x000000ff
        /*02c0*/ 	.word	0x00000068
        /*02c4*/ 	.short	0x0100
        /*02c6*/ 	.byte	0x05
	.zero		1


	//   ....[27]....
        /*02c8*/ 	.word	0x000007c0
        /*02cc*/ 	.word	0x000000ff
        /*02d0*/ 	.word	0x000001a8
        /*02d4*/ 	.short	0x0100
        /*02d6*/ 	.byte	0x05
	.zero		1


	//   ....[28]....
        /*02d8*/ 	.word	0x000007d0
        /*02dc*/ 	.word	0x000000ff
        /*02e0*/ 	.word	0x00000070
        /*02e4*/ 	.short	0x0100
        /*02e6*/ 	.byte	0x05
	.zero		1


	//   ....[29]....
        /*02e8*/ 	.word	0x000007e0
        /*02ec*/ 	.word	0x000000ff
        /*02f0*/ 	.word	0x000001b0
        /*02f4*/ 	.short	0x0100
        /*02f6*/ 	.byte	0x05
	.zero		1


	//   ....[30]....
        /*02f8*/ 	.word	0x000007f0
        /*02fc*/ 	.word	0x000000ff
        /*0300*/ 	.word	0x00000078
        /*0304*/ 	.short	0x0100
        /*0306*/ 	.byte	0x05
	.zero		1


	//   ....[31]....
        /*0308*/ 	.word	0x00000800
        /*030c*/ 	.word	0x000000ff
        /*0310*/ 	.word	0x000001b8
        /*0314*/ 	.short	0x0100
        /*0316*/ 	.byte	0x05
	.zero		1


	//   ....[32]....
        /*0318*/ 	.word	0x00000810
        /*031c*/ 	.word	0x000000ff
        /*0320*/ 	.word	0x00000080
        /*0324*/ 	.short	0x0100
        /*0326*/ 	.byte	0x05
	.zero		1


	//   ....[33]....
        /*0328*/ 	.word	0x00000820
        /*032c*/ 	.word	0x000000ff
        /*0330*/ 	.word	0x000001c0
        /*0334*/ 	.short	0x0100
        /*0336*/ 	.byte	0x05
	.zero		1


	//   ....[34]....
        /*0338*/ 	.word	0x00000830
        /*033c*/ 	.word	0x000000ff
        /*0340*/ 	.word	0x00000088
        /*0344*/ 	.short	0x0100
        /*0346*/ 	.byte	0x05
	.zero		1


	//   ....[35]....
        /*0348*/ 	.word	0x00000840
        /*034c*/ 	.word	0x000000ff
        /*0350*/ 	.word	0x000001c8
        /*0354*/ 	.short	0x0100
        /*0356*/ 	.byte	0x05
	.zero		1


	//   ....[36]....
        /*0358*/ 	.word	0x00000850
        /*035c*/ 	.word	0x000000ff
        /*0360*/ 	.word	0x00000090
        /*0364*/ 	.short	0x0100
        /*0366*/ 	.byte	0x05
	.zero		1


	//   ....[37]....
        /*0368*/ 	.word	0x00000860
        /*036c*/ 	.word	0x000000ff
        /*0370*/ 	.word	0x000001d0
        /*0374*/ 	.short	0x0100
        /*0376*/ 	.byte	0x05
	.zero		1


	//   ....[38]....
        /*0378*/ 	.word	0x00000870
        /*037c*/ 	.word	0x000000ff
        /*0380*/ 	.word	0x00000098
        /*0384*/ 	.short	0x0100
        /*0386*/ 	.byte	0x05
	.zero		1


	//   ....[39]....
        /*0388*/ 	.word	0x00000880
        /*038c*/ 	.word	0x000000ff
        /*0390*/ 	.word	0x000001d8
        /*0394*/ 	.short	0x0100
        /*0396*/ 	.byte	0x05
	.zero		1


	//   ....[40]....
        /*0398*/ 	.word	0x00000890
        /*039c*/ 	.word	0x000000ff
        /*03a0*/ 	.word	0x000000a0
        /*03a4*/ 	.short	0x0100
        /*03a6*/ 	.byte	0x05
	.zero		1


	//   ....[41]....
        /*03a8*/ 	.word	0x000008a0
        /*03ac*/ 	.word	0x000000ff
        /*03b0*/ 	.word	0x000001e0
        /*03b4*/ 	.short	0x0100
        /*03b6*/ 	.byte	0x05
	.zero		1


	//   ....[42]....
        /*03b8*/ 	.word	0x000008b0
        /*03bc*/ 	.word	0x000000ff
        /*03c0*/ 	.word	0x000000a8
        /*03c4*/ 	.short	0x0100
        /*03c6*/ 	.byte	0x05
	.zero		1


	//   ....[43]....
        /*03c8*/ 	.word	0x000008c0
        /*03cc*/ 	.word	0x000000ff
        /*03d0*/ 	.word	0x000001e8
        /*03d4*/ 	.short	0x0100
        /*03d6*/ 	.byte	0x05
	.zero		1


	//   ....[44]....
        /*03d8*/ 	.word	0x000008d0
        /*03dc*/ 	.word	0x000000ff
        /*03e0*/ 	.word	0x000000b0
        /*03e4*/ 	.short	0x0100
        /*03e6*/ 	.byte	0x05
	.zero		1


	//   ....[45]....
        /*03e8*/ 	.word	0x000008e0
        /*03ec*/ 	.word	0x000000ff
        /*03f0*/ 	.word	0x000001f0
        /*03f4*/ 	.short	0x0100
        /*03f6*/ 	.byte	0x05
	.zero		1


	//   ....[46]....
        /*03f8*/ 	.word	0x000008f0
        /*03fc*/ 	.word	0x000000ff
        /*0400*/ 	.word	0x000000b8
        /*0404*/ 	.short	0x0100
        /*0406*/ 	.byte	0x05
	.zero		1


	//   ....[47]....
        /*0408*/ 	.word	0x00000900
        /*040c*/ 	.word	0x000000ff
        /*0410*/ 	.word	0x000001f8
        /*0414*/ 	.short	0x0100
        /*0416*/ 	.byte	0x05
	.zero		1


	//   ....[48]....
        /*0418*/ 	.word	0x00000910
        /*041c*/ 	.word	0x000000ff
        /*0420*/ 	.word	0x000000c0
        /*0424*/ 	.short	0x0100
        /*0426*/ 	.byte	0x05
	.zero		1


	//   ....[49]....
        /*0428*/ 	.word	0x00000920
        /*042c*/ 	.word	0x000000ff
        /*0430*/ 	.word	0x00000200
        /*0434*/ 	.short	0x0100
        /*0436*/ 	.byte	0x05
	.zero		1


	//   ....[50]....
        /*0438*/ 	.word	0x00000930
        /*043c*/ 	.word	0x000000ff
        /*0440*/ 	.word	0x000000c8
        /*0444*/ 	.short	0x0100
        /*0446*/ 	.byte	0x05
	.zero		1


	//   ....[51]....
        /*0448*/ 	.word	0x00000940
        /*044c*/ 	.word	0x000000ff
        /*0450*/ 	.word	0x00000208
        /*0454*/ 	.short	0x0100
        /*0456*/ 	.byte	0x05
	.zero		1


	//   ....[52]....
        /*0458*/ 	.word	0x00000950
        /*045c*/ 	.word	0x000000ff
        /*0460*/ 	.word	0x000000d0
        /*0464*/ 	.short	0x0100
        /*0466*/ 	.byte	0x05
	.zero		1


	//   ....[53]....
        /*0468*/ 	.word	0x00000960
        /*046c*/ 	.word	0x000000ff
        /*0470*/ 	.word	0x00000210
        /*0474*/ 	.short	0x0100
        /*0476*/ 	.byte	0x05
	.zero		1


	//   ....[54]....
        /*0478*/ 	.word	0x00000970
        /*047c*/ 	.word	0x000000ff
        /*0480*/ 	.word	0x000000d8
        /*0484*/ 	.short	0x0100
        /*0486*/ 	.byte	0x05
	.zero		1


	//   ....[55]....
        /*0488*/ 	.word	0x00000980
        /*048c*/ 	.word	0x000000ff
        /*0490*/ 	.word	0x00000218
        /*0494*/ 	.short	0x0100
        /*0496*/ 	.byte	0x05
	.zero		1


	//   ....[56]....
        /*0498*/ 	.word	0x00000990
        /*049c*/ 	.word	0x000000ff
        /*04a0*/ 	.word	0x000000e0
        /*04a4*/ 	.short	0x0100
        /*04a6*/ 	.byte	0x05
	.zero		1


	//   ....[57]....
        /*04a8*/ 	.word	0x000009a0
        /*04ac*/ 	.word	0x000000ff
        /*04b0*/ 	.word	0x00000220
        /*04b4*/ 	.short	0x0100
        /*04b6*/ 	.byte	0x05
	.zero		1


	//   ....[58]....
        /*04b8*/ 	.word	0x000009b0
        /*04bc*/ 	.word	0x000000ff
        /*04c0*/ 	.word	0x000000e8
        /*04c4*/ 	.short	0x0100
        /*04c6*/ 	.byte	0x05
	.zero		1


	//   ....[59]....
        /*04c8*/ 	.word	0x000009c0
        /*04cc*/ 	.word	0x000000ff
        /*04d0*/ 	.word	0x00000228
        /*04d4*/ 	.short	0x0100
        /*04d6*/ 	.byte	0x05
	.zero		1


	//   ....[60]....
        /*04d8*/ 	.word	0x000009d0
        /*04dc*/ 	.word	0x000000ff
        /*04e0*/ 	.word	0x000000f0
        /*04e4*/ 	.short	0x0100
        /*04e6*/ 	.byte	0x05
	.zero		1


	//   ....[61]....
        /*04e8*/ 	.word	0x000009e0
        /*04ec*/ 	.word	0x000000ff
        /*04f0*/ 	.word	0x00000230
        /*04f4*/ 	.short	0x0100
        /*04f6*/ 	.byte	0x05
	.zero		1


	//   ....[62]....
        /*04f8*/ 	.word	0x000009f0
        /*04fc*/ 	.word	0x000000ff
        /*0500*/ 	.word	0x000000f8
        /*0504*/ 	.short	0x0100
        /*0506*/ 	.byte	0x05
	.zero		1


	//   ....[63]....
        /*0508*/ 	.word	0x00000a00
        /*050c*/ 	.word	0x000000ff
        /*0510*/ 	.word	0x00000238
        /*0514*/ 	.short	0x0100
        /*0516*/ 	.byte	0x05
	.zero		1


	//   ....[64]....
        /*0518*/ 	.word	0x00000a10
        /*051c*/ 	.word	0x000000ff
        /*0520*/ 	.word	0x00000100
        /*0524*/ 	.short	0x0100
        /*0526*/ 	.byte	0x05
	.zero		1


	//   ....[65]....
        /*0528*/ 	.word	0x00000a20
        /*052c*/ 	.word	0x000000ff
        /*0530*/ 	.word	0x00000240
        /*0534*/ 	.short	0x0100
        /*0536*/ 	.byte	0x05
	.zero		1


	//   ....[66]....
        /*0538*/ 	.word	0x00000a30
        /*053c*/ 	.word	0x000000ff
        /*0540*/ 	.word	0x00000108
        /*0544*/ 	.short	0x0100
        /*0546*/ 	.byte	0x05
	.zero		1


	//   ....[67]....
        /*0548*/ 	.word	0x00000a40
        /*054c*/ 	.word	0x000000ff
        /*0550*/ 	.word	0x00000248
        /*0554*/ 	.short	0x0100
        /*0556*/ 	.byte	0x05
	.zero		1


	//   ....[68]....
        /*0558*/ 	.word	0x00000a50
        /*055c*/ 	.word	0x000000ff
        /*0560*/ 	.word	0x00000110
        /*0564*/ 	.short	0x0100
        /*0566*/ 	.byte	0x05
	.zero		1


	//   ....[69]....
        /*0568*/ 	.word	0x00000a60
        /*056c*/ 	.word	0x000000ff
        /*0570*/ 	.word	0x00000250
        /*0574*/ 	.short	0x0100
        /*0576*/ 	.byte	0x05
	.zero		1


	//   ....[70]....
        /*0578*/ 	.word	0x00000a70
        /*057c*/ 	.word	0x000000ff
        /*0580*/ 	.word	0x00000118
        /*0584*/ 	.short	0x0100
        /*0586*/ 	.byte	0x05
	.zero		1


	//   ....[71]....
        /*0588*/ 	.word	0x00000a80
        /*058c*/ 	.word	0x000000ff
        /*0590*/ 	.word	0x00000258
        /*0594*/ 	.short	0x0100
        /*0596*/ 	.byte	0x05
	.zero		1


	//   ....[72]....
        /*0598*/ 	.word	0x00000a90
        /*059c*/ 	.word	0x000000ff
        /*05a0*/ 	.word	0x00000120
        /*05a4*/ 	.short	0x0100
        /*05a6*/ 	.byte	0x05
	.zero		1


	//   ....[73]....
        /*05a8*/ 	.word	0x00000aa0
        /*05ac*/ 	.word	0x000000ff
        /*05b0*/ 	.word	0x00000260
        /*05b4*/ 	.short	0x0100
        /*05b6*/ 	.byte	0x05
	.zero		1


	//   ....[74]....
        /*05b8*/ 	.word	0x00000ab0
        /*05bc*/ 	.word	0x000000ff
        /*05c0*/ 	.word	0x00000128
        /*05c4*/ 	.short	0x0100
        /*05c6*/ 	.byte	0x05
	.zero		1


	//   ....[75]....
        /*05c8*/ 	.word	0x00000ac0
        /*05cc*/ 	.word	0x000000ff
        /*05d0*/ 	.word	0x00000268
        /*05d4*/ 	.short	0x0100
        /*05d6*/ 	.byte	0x05
	.zero		1


	//   ....[76]....
        /*05d8*/ 	.word	0x00000ad0
        /*05dc*/ 	.word	0x000000ff
        /*05e0*/ 	.word	0x00000130
        /*05e4*/ 	.short	0x0100
        /*05e6*/ 	.byte	0x05
	.zero		1


	//   ....[77]....
        /*05e8*/ 	.word	0x00000ae0
        /*05ec*/ 	.word	0x000000ff
        /*05f0*/ 	.word	0x00000270
        /*05f4*/ 	.short	0x0100
        /*05f6*/ 	.byte	0x05
	.zero		1


	//   ....[78]....
        /*05f8*/ 	.word	0x00000af0
        /*05fc*/ 	.word	0x000000ff
        /*0600*/ 	.word	0x00000138
        /*0604*/ 	.short	0x0100
        /*0606*/ 	.byte	0x05
	.zero		1


	//   ....[79]....
        /*0608*/ 	.word	0x00000b00
        /*060c*/ 	.word	0x000000ff
        /*0610*/ 	.word	0x00000278
        /*0614*/ 	.short	0x0100
        /*0616*/ 	.byte	0x05
	.zero		1


	//   ....[80]....
        /*0618*/ 	.word	0x00000c30
        /*061c*/ 	.word	0x000000ff
        /*0620*/ 	.word	0x00000280
        /*0624*/ 	.short	0x0100
        /*0626*/ 	.byte	0x07
	.zero		1


	//   ....[81]....
        /*0628*/ 	.word	0x00000c40
        /*062c*/ 	.word	0x000000ff
        /*0630*/ 	.word	0x00000298
        /*0634*/ 	.short	0x0100
        /*0636*/ 	.byte	0x07
	.zero		1


	//   ....[82]....
        /*0638*/ 	.word	0x00000c50
        /*063c*/ 	.word	0x000000ff
        /*0640*/ 	.word	0x00000288
        /*0644*/ 	.short	0x0100
        /*0646*/ 	.byte	0x07
	.zero		1


	//   ....[83]....
        /*0648*/ 	.word	0x00000c60
        /*064c*/ 	.word	0x000000ff
        /*0650*/ 	.word	0x000002a0
        /*0654*/ 	.short	0x0100
        /*0656*/ 	.byte	0x07
	.zero		1


	//   ....[84]....
        /*0658*/ 	.word	0x00000c70
        /*065c*/ 	.word	0x000000ff
        /*0660*/ 	.word	0x00000290
        /*0664*/ 	.short	0x0100
        /*0666*/ 	.byte	0x07
	.zero		1


	//   ....[85]....
        /*0668*/ 	.word	0x00000c80
        /*066c*/ 	.word	0x000000ff
        /*0670*/ 	.word	0x000002a8
        /*0674*/ 	.short	0x0100
        /*0676*/ 	.byte	0x07
	.zero		1


	//   ....[86]....
        /*0678*/ 	.word	0x00000d60
        /*067c*/ 	.word	0x000000ff
        /*0680*/ 	.word	0x000002b0
        /*0684*/ 	.short	0x0100
        /*0686*/ 	.byte	0x05
	.zero		1


	//   ....[87]....
        /*0688*/ 	.word	0x00000d70
        /*068c*/ 	.word	0x000000ff
        /*0690*/ 	.word	0x000002b8
        /*0694*/ 	.short	0x0100
        /*0696*/ 	.byte	0x05
	.zero		1


	//   ....[88]....
        /*0698*/ 	.word	0x00000ea0
        /*069c*/ 	.word	0x000000ff
        /*06a0*/ 	.word	0x000002c0
        /*06a4*/ 	.short	0x0100
        /*06a6*/ 	.byte	0x05
	.zero		1


	//   ....[89]....
        /*06a8*/ 	.word	0x00000eb0
        /*06ac*/ 	.word	0x000000ff
        /*06b0*/ 	.word	0x000002d0
        /*06b4*/ 	.short	0x0100
        /*06b6*/ 	.byte	0x05
	.zero		1


	//   ....[90]....
        /*06b8*/ 	.word	0x00000ec0
        /*06bc*/ 	.word	0x000000ff
        /*06c0*/ 	.word	0x000002c8
        /*06c4*/ 	.short	0x0100
        /*06c6*/ 	.byte	0x05
	.zero		1


	//   ....[91]....
        /*06c8*/ 	.word	0x00000ed0
        /*06cc*/ 	.word	0x000000ff
        /*06d0*/ 	.word	0x000002d8
        /*06d4*/ 	.short	0x0100
        /*06d6*/ 	.byte	0x05
	.zero		1


	//   ....[92]....
        /*06d8*/ 	.word	0x00000ff0
        /*06dc*/ 	.word	0x000000ff
        /*06e0*/ 	.word	0x000002e0
        /*06e4*/ 	.short	0x0100
        /*06e6*/ 	.byte	0x07
	.zero		1


	//   ....[93]....
        /*06e8*/ 	.word	0x00001000
        /*06ec*/ 	.word	0x000000ff
        /*06f0*/ 	.word	0x00000300
        /*06f4*/ 	.short	0x0100
        /*06f6*/ 	.byte	0x07
	.zero		1


	//   ....[94]....
        /*06f8*/ 	.word	0x00001010
        /*06fc*/ 	.word	0x000000ff
        /*0700*/ 	.word	0x000002e8
        /*0704*/ 	.short	0x0100
        /*0706*/ 	.byte	0x07
	.zero		1


	//   ....[95]....
        /*0708*/ 	.word	0x00001020
        /*070c*/ 	.word	0x000000ff
        /*0710*/ 	.word	0x00000308
        /*0714*/ 	.short	0x0100
        /*0716*/ 	.byte	0x07
	.zero		1


	//   ....[96]....
        /*0718*/ 	.word	0x00001030
        /*071c*/ 	.word	0x000000ff
        /*0720*/ 	.word	0x000002f0
        /*0724*/ 	.short	0x0100
        /*0726*/ 	.byte	0x07
	.zero		1


	//   ....[97]....
        /*0728*/ 	.word	0x00001040
        /*072c*/ 	.word	0x000000ff
        /*0730*/ 	.word	0x00000310
        /*0734*/ 	.short	0x0100
        /*0736*/ 	.byte	0x07
	.zero		1


	//   ....[98]....
        /*0738*/ 	.word	0x00001050
        /*073c*/ 	.word	0x000000ff
        /*0740*/ 	.word	0x000002f8
        /*0744*/ 	.short	0x0100
        /*0746*/ 	.byte	0x07
	.zero		1


	//   ....[99]....
        /*0748*/ 	.word	0x00001060
        /*074c*/ 	.word	0x000000ff
        /*0750*/ 	.word	0x00000318
        /*0754*/ 	.short	0x0100
        /*0756*/ 	.byte	0x07
	.zero		1


	//   ....[100]....
        /*0758*/ 	.word	0x00001150
        /*075c*/ 	.word	0x000000ff
        /*0760*/ 	.word	0x00000320
        /*0764*/ 	.short	0x0100
        /*0766*/ 	.byte	0x05
	.zero		1


	//   ....[101]....
        /*0768*/ 	.word	0x00001160
        /*076c*/ 	.word	0x000000ff
        /*0770*/ 	.word	0x00000330
        /*0774*/ 	.short	0x0100
        /*0776*/ 	.byte	0x05
	.zero		1


	//   ....[102]....
        /*0778*/ 	.word	0x00001170
        /*077c*/ 	.word	0x000000ff
        /*0780*/ 	.word	0x00000328
        /*0784*/ 	.short	0x0100
        /*0786*/ 	.byte	0x05
	.zero		1


	//   ....[103]....
        /*0788*/ 	.word	0x00001180
        /*078c*/ 	.word	0x000000ff
        /*0790*/ 	.word	0x00000338
        /*0794*/ 	.short	0x0100
        /*0796*/ 	.byte	0x05
	.zero		1


	//   ....[104]....
        /*0798*/ 	.word	0x00001270
        /*079c*/ 	.word	0x000000ff
        /*07a0*/ 	.word	0x00000340
        /*07a4*/ 	.short	0x0100
        /*07a6*/ 	.byte	0x04
	.zero		1


	//   ....[105]....
        /*07a8*/ 	.word	0x00001c70
        /*07ac*/ 	.word	0x00000002
        /*07b0*/ 	.word	0x00000330
        /*07b4*/ 	.short	0x010a
        /*07b6*/ 	.byte	0xff
	.zero		1


	//   ....[106]....
        /*07b8*/ 	.word	0x00001ca0
        /*07bc*/ 	.word	0x00000002
        /*07c0*/ 	.word	0x00000320
        /*07c4*/ 	.short	0x0101
        /*07c6*/ 	.byte	0xff
	.zero		1


	//   ....[107]....
        /*07c8*/ 	.word	0x00001d80
        /*07cc*/ 	.word	0x000000ff
        /*07d0*/ 	.word	0x00000140
        /*07d4*/ 	.short	0x010a
        /*07d6*/ 	.byte	0x05
	.zero		1


	//   ....[108]....
        /*07d8*/ 	.word	0x00001e70
        /*07dc*/ 	.word	0x000000ff
        /*07e0*/ 	.word	0x00000140
        /*07e4*/ 	.short	0x010a
        /*07e6*/ 	.byte	0x21
	.zero		1


	//   ....[109]....
        /*07e8*/ 	.word	0x00002020
        /*07ec*/ 	.word	0x000000ff
        /*07f0*/ 	.word	0x00000140
        /*07f4*/ 	.short	0x010a
        /*07f6*/ 	.byte	0x08
	.zero		1


	//   ....[110]....
        /*07f8*/ 	.word	0x00002120
        /*07fc*/ 	.word	0x000000ff
        /*0800*/ 	.word	0x000002b8
        /*0804*/ 	.short	0x0101
        /*0806*/ 	.byte	0x04
	.zero		1


	//   ....[111]....
        /*0808*/ 	.word	0x00002140
        /*080c*/ 	.word	0x000000ff
        /*0810*/ 	.word	0x00000140
        /*0814*/ 	.short	0x010a
        /*0816*/ 	.byte	0x05
	.zero		1


	//   ....[112]....
        /*0818*/ 	.word	0x000021c0
        /*081c*/ 	.word	0x000000ff
        /*0820*/ 	.word	0x00000140
        /*0824*/ 	.short	0x010a
        /*0826*/ 	.byte	0x11
	.zero		1


	//   ....[113]....
        /*0828*/ 	.word	0x00002350
        /*082c*/ 	.word	0x000000ff
        /*0830*/ 	.word	0x00000140
        /*0834*/ 	.short	0x010a
        /*0836*/ 	.byte	0x08
	.zero		1


	//   ....[114]....
        /*0838*/ 	.word	0x000024a0
        /*083c*/ 	.word	0x00000002
        /*0840*/ 	.word	0x000002c0
        /*0844*/ 	.short	0x010a
        /*0846*/ 	.byte	0xff
	.zero		1


	//   ....[115]....
        /*0848*/ 	.word	0x00002560
        /*084c*/ 	.word	0x00000002
        /*0850*/ 	.word	0x00000000
        /*0854*/ 	.short	0x0101
        /*0856*/ 	.byte	0xff
	.zero		1


	//   ....[116]....
        /*0858*/ 	.word	0x00002ac0
        /*085c*/ 	.word	0x000000ff
        /*0860*/ 	.word	0x00000000
        /*0864*/ 	.short	0x010a
        /*0866*/ 	.byte	0x05
	.zero		1


	//   ....[117]....
        /*0868*/ 	.word	0x00002b50
        /*086c*/ 	.word	0x000000ff
        /*0870*/ 	.word	0x00000000
        /*0874*/ 	.short	0x010a
        /*0876*/ 	.byte	0x05
	.zero		1


	//   ....[118]....
        /*0878*/ 	.word	0x00002be0
        /*087c*/ 	.word	0x000000ff
        /*0880*/ 	.word	0x00000000
        /*0884*/ 	.short	0x010a
        /*0886*/ 	.byte	0x05
	.zero		1


	//   ....[119]....
        /*0888*/ 	.word	0x00002c70
        /*088c*/ 	.word	0x000000ff
        /*0890*/ 	.word	0x00000000
        /*0894*/ 	.short	0x010a
        /*0896*/ 	.byte	0x05
	.zero		1


	//   ....[120]....
        /*0898*/ 	.word	0x00002d00
        /*089c*/ 	.word	0x000000ff
        /*08a0*/ 	.word	0x00000000
        /*08a4*/ 	.short	0x010a
        /*08a6*/ 	.byte	0x05
	.zero		1


	//   ....[121]....
        /*08a8*/ 	.word	0x00002d90
        /*08ac*/ 	.word	0x000000ff
        /*08b0*/ 	.word	0x00000000
        /*08b4*/ 	.short	0x010a
        /*08b6*/ 	.byte	0x05
	.zero		1


	//   ....[122]....
        /*08b8*/ 	.word	0x00002e20
        /*08bc*/ 	.word	0x000000ff
        /*08c0*/ 	.word	0x00000000
        /*08c4*/ 	.short	0x010a
        /*08c6*/ 	.byte	0x05
	.zero		1


	//   ....[123]....
        /*08c8*/ 	.word	0x00002eb0
        /*08cc*/ 	.word	0x000000ff
        /*08d0*/ 	.word	0x00000000
        /*08d4*/ 	.short	0x010a
        /*08d6*/ 	.byte	0x05
	.zero		1


	//   ....[124]....
        /*08d8*/ 	.word	0x00002f40
        /*08dc*/ 	.word	0x000000ff
        /*08e0*/ 	.word	0x00000000
        /*08e4*/ 	.short	0x010a
        /*08e6*/ 	.byte	0x05
	.zero		1


	//   ....[125]....
        /*08e8*/ 	.word	0x00002fd0
        /*08ec*/ 	.word	0x000000ff
        /*08f0*/ 	.word	0x00000000
        /*08f4*/ 	.short	0x010a
        /*08f6*/ 	.byte	0x05
	.zero		1


	//   ....[126]....
        /*08f8*/ 	.word	0x00003060
        /*08fc*/ 	.word	0x000000ff
        /*0900*/ 	.word	0x00000000
        /*0904*/ 	.short	0x010a
        /*0906*/ 	.byte	0x05
	.zero		1


	//   ....[127]....
        /*0908*/ 	.word	0x000030f0
        /*090c*/ 	.word	0x000000ff
        /*0910*/ 	.word	0x00000000
        /*0914*/ 	.short	0x010a
        /*0916*/ 	.byte	0x05
	.zero		1


	//   ....[128]....
        /*0918*/ 	.word	0x00003180
        /*091c*/ 	.word	0x000000ff
        /*0920*/ 	.word	0x00000000
        /*0924*/ 	.short	0x010a
        /*0926*/ 	.byte	0x05
	.zero		1


	//   ....[129]....
        /*0928*/ 	.word	0x00003210
        /*092c*/ 	.word	0x000000ff
        /*0930*/ 	.word	0x00000000
        /*0934*/ 	.short	0x010a
        /*0936*/ 	.byte	0x05
	.zero		1


	//   ....[130]....
        /*0938*/ 	.word	0x000032a0
        /*093c*/ 	.word	0x000000ff
        /*0940*/ 	.word	0x00000000
        /*0944*/ 	.short	0x010a
        /*0946*/ 	.byte	0x05
	.zero		1


	//   ....[131]....
        /*0948*/ 	.word	0x00003330
        /*094c*/ 	.word	0x000000ff
        /*0950*/ 	.word	0x00000000
        /*0954*/ 	.short	0x010a
        /*0956*/ 	.byte	0x05
	.zero		1


	//   ....[132]....
        /*0958*/ 	.word	0x000033c0
        /*095c*/ 	.word	0x000000ff
        /*0960*/ 	.word	0x00000000
        /*0964*/ 	.short	0x010a
        /*0966*/ 	.byte	0x05
	.zero		1


	//   ....[133]....
        /*0968*/ 	.word	0x00003450
        /*096c*/ 	.word	0x000000ff
        /*0970*/ 	.word	0x00000000
        /*0974*/ 	.short	0x010a
        /*0976*/ 	.byte	0x05
	.zero		1


	//   ....[134]....
        /*0978*/ 	.word	0x000034e0
        /*097c*/ 	.word	0x000000ff
        /*0980*/ 	.word	0x00000000
        /*0984*/ 	.short	0x010a
        /*0986*/ 	.byte	0x05
	.zero		1


	//   ....[135]....
        /*0988*/ 	.word	0x00003570
        /*098c*/ 	.word	0x000000ff
        /*0990*/ 	.word	0x00000000
        /*0994*/ 	.short	0x010a
        /*0996*/ 	.byte	0x05
	.zero		1


	//   ....[136]....
        /*0998*/ 	.word	0x00003600
        /*099c*/ 	.word	0x000000ff
        /*09a0*/ 	.word	0x00000000
        /*09a4*/ 	.short	0x010a
        /*09a6*/ 	.byte	0x05
	.zero		1


	//   ....[137]....
        /*09a8*/ 	.word	0x00003690
        /*09ac*/ 	.word	0x000000ff
        /*09b0*/ 	.word	0x00000000
        /*09b4*/ 	.short	0x010a
        /*09b6*/ 	.byte	0x05
	.zero		1


	//   ....[138]....
        /*09b8*/ 	.word	0x00003720
        /*09bc*/ 	.word	0x000000ff
        /*09c0*/ 	.word	0x00000000
        /*09c4*/ 	.short	0x010a
        /*09c6*/ 	.byte	0x05
	.zero		1


	//   ....[139]....
        /*09c8*/ 	.word	0x000037b0
        /*09cc*/ 	.word	0x000000ff
        /*09d0*/ 	.word	0x00000000
        /*09d4*/ 	.short	0x010a
        /*09d6*/ 	.byte	0x05
	.zero		1


	//   ....[140]....
        /*09d8*/ 	.word	0x00003840
        /*09dc*/ 	.word	0x000000ff
        /*09e0*/ 	.word	0x00000000
        /*09e4*/ 	.short	0x010a
        /*09e6*/ 	.byte	0x05
	.zero		1


	//   ....[141]....
        /*09e8*/ 	.word	0x000038d0
        /*09ec*/ 	.word	0x000000ff
        /*09f0*/ 	.word	0x00000000
        /*09f4*/ 	.short	0x010a
        /*09f6*/ 	.byte	0x05
	.zero		1


	//   ....[142]....
        /*09f8*/ 	.word	0x00003960
        /*09fc*/ 	.word	0x000000ff
        /*0a00*/ 	.word	0x00000000
        /*0a04*/ 	.short	0x010a
        /*0a06*/ 	.byte	0x05
	.zero		1


	//   ....[143]....
        /*0a08*/ 	.word	0x000039f0
        /*0a0c*/ 	.word	0x000000ff
        /*0a10*/ 	.word	0x00000000
        /*0a14*/ 	.short	0x010a
        /*0a16*/ 	.byte	0x05
	.zero		1


	//   ....[144]....
        /*0a18*/ 	.word	0x00003a80
        /*0a1c*/ 	.word	0x000000ff
        /*0a20*/ 	.word	0x00000000
        /*0a24*/ 	.short	0x010a
        /*0a26*/ 	.byte	0x05
	.zero		1


	//   ....[145]....
        /*0a28*/ 	.word	0x00003b10
        /*0a2c*/ 	.word	0x000000ff
        /*0a30*/ 	.word	0x00000000
        /*0a34*/ 	.short	0x010a
        /*0a36*/ 	.byte	0x05
	.zero		1


	//   ....[146]....
        /*0a38*/ 	.word	0x00003ba0
        /*0a3c*/ 	.word	0x000000ff
        /*0a40*/ 	.word	0x00000000
        /*0a44*/ 	.short	0x010a
        /*0a46*/ 	.byte	0x05
	.zero		1


	//   ....[147]....
        /*0a48*/ 	.word	0x00003c30
        /*0a4c*/ 	.word	0x000000ff
        /*0a50*/ 	.word	0x00000000
        /*0a54*/ 	.short	0x010a
        /*0a56*/ 	.byte	0x05
	.zero		1


	//   ....[148]....
        /*0a58*/ 	.word	0x00003cc0
        /*0a5c*/ 	.word	0x000000ff
        /*0a60*/ 	.word	0x00000000
        /*0a64*/ 	.short	0x010a
        /*0a66*/ 	.byte	0x05
	.zero		1


	//   ....[149]....
        /*0a68*/ 	.word	0x00003d50
        /*0a6c*/ 	.word	0x000000ff
        /*0a70*/ 	.word	0x00000000
        /*0a74*/ 	.short	0x010a
        /*0a76*/ 	.byte	0x05
	.zero		1


	//   ....[150]....
        /*0a78*/ 	.word	0x00003de0
        /*0a7c*/ 	.word	0x000000ff
        /*0a80*/ 	.word	0x00000000
        /*0a84*/ 	.short	0x010a
        /*0a86*/ 	.byte	0x05
	.zero		1


	//   ....[151]....
        /*0a88*/ 	.word	0x00003e70
        /*0a8c*/ 	.word	0x000000ff
        /*0a90*/ 	.word	0x00000000
        /*0a94*/ 	.short	0x010a
        /*0a96*/ 	.byte	0x05
	.zero		1


	//   ....[152]....
        /*0a98*/ 	.word	0x00003f00
        /*0a9c*/ 	.word	0x000000ff
        /*0aa0*/ 	.word	0x00000000
        /*0aa4*/ 	.short	0x010a
        /*0aa6*/ 	.byte	0x05
	.zero		1


	//   ....[153]....
        /*0aa8*/ 	.word	0x00003f90
        /*0aac*/ 	.word	0x000000ff
        /*0ab0*/ 	.word	0x00000000
        /*0ab4*/ 	.short	0x010a
        /*0ab6*/ 	.byte	0x05
	.zero		1


	//   ....[154]....
        /*0ab8*/ 	.word	0x00004020
        /*0abc*/ 	.word	0x000000ff
        /*0ac0*/ 	.word	0x00000000
        /*0ac4*/ 	.short	0x010a
        /*0ac6*/ 	.byte	0x05
	.zero		1


	//   ....[155]....
        /*0ac8*/ 	.word	0x000040c0
        /*0acc*/ 	.word	0x00000000
        /*0ad0*/ 	.word	0x00000000
        /*0ad4*/ 	.short	0x010a
        /*0ad6*/ 	.byte	0xff
	.zero		1


	//   ....[156]....
        /*0ad8*/ 	.word	0x000041f0
        /*0adc*/ 	.word	0x00000000
        /*0ae0*/ 	.word	0x00000320
        /*0ae4*/ 	.short	0x010a
        /*0ae6*/ 	.byte	0xff
	.zero		1


	//   ....[157]....
        /*0ae8*/ 	.word	0x00004260
        /*0aec*/ 	.word	0x00000000
        /*0af0*/ 	.word	0x00000000
        /*0af4*/ 	.short	0x0101
        /*0af6*/ 	.byte	0xff
	.zero		1


	//   ....[158]....
        /*0af8*/ 	.word	0x00004280
        /*0afc*/ 	.word	0x000000ff
        /*0b00*/ 	.word	0x000002d0
        /*0b04*/ 	.short	0x010a
        /*0b06*/ 	.byte	0x05
	.zero		1


	//   ....[159]....
        /*0b08*/ 	.word	0x000043a0
        /*0b0c*/ 	.word	0x00000000
        /*0b10*/ 	.word	0x000002c0
        /*0b14*/ 	.short	0x010a
        /*0b16*/ 	.byte	0xff
	.zero		1


	//   ....[160]....
        /*0b18*/ 	.word	0x000044a0
        /*0b1c*/ 	.word	0x00000000
        /*0b20*/ 	.word	0x00000000
        /*0b24*/ 	.short	0x0101
        /*0b26*/ 	.byte	0xff
	.zero		1


	//   ....[161]....
        /*0b28*/ 	.word	0x00004530
        /*0b2c*/ 	.word	0x000000ff
        /*0b30*/ 	.word	0x000002d0
        /*0b34*/ 	.short	0x0106
        /*0b36*/ 	.byte	0x05
	.zero		1


	//   ....[162]....
        /*0b38*/ 	.word	0x00004550
        /*0b3c*/ 	.word	0x000000ff
        /*0b40*/ 	.word	0x000002d0
        /*0b44*/ 	.short	0x010a
        /*0b46*/ 	.byte	0x05
	.zero		1


	//   ....[163]....
        /*0b48*/ 	.word	0x000045e0
        /*0b4c*/ 	.word	0x000000ff
        /*0b50*/ 	.word	0x000002d0
        /*0b54*/ 	.short	0x0106
        /*0b56*/ 	.byte	0x04
	.zero		1


	//   ....[164]....
        /*0b58*/ 	.word	0x00004620
        /*0b5c*/ 	.word	0x00000000
        /*0b60*/ 	.word	0x000002d0
        /*0b64*/ 	.short	0x010a
        /*0b66*/ 	.byte	0xff
	.zero		1


	//   ....[165]....
        /*0b68*/ 	.word	0x00004860
        /*0b6c*/ 	.word	0x000000ff
        /*0b70*/ 	.word	0x00000008
        /*0b74*/ 	.short	0x010a
        /*0b76*/ 	.byte	0x04
	.zero		1


	//   ....[166]....
        /*0b78*/ 	.word	0x00004880
        /*0b7c*/ 	.word	0x000000ff
        /*0b80*/ 	.word	0x00000008
        /*0b84*/ 	.short	0x010a
        /*0b86*/ 	.byte	0x04
	.zero		1


	//   ....[167]....
        /*0b88*/ 	.word	0x00004a10
        /*0b8c*/ 	.word	0x000000ff
        /*0b90*/ 	.word	0x00000008
        /*0b94*/ 	.short	0x010a
        /*0b96*/ 	.byte	0x04
	.zero		1


	//   ....[168]....
        /*0b98*/ 	.word	0x00004a30
        /*0b9c*/ 	.word	0x000000ff
        /*0ba0*/ 	.word	0x00000008
        /*0ba4*/ 	.short	0x010a
        /*0ba6*/ 	.byte	0x04
	.zero		1


	//   ....[169]....
        /*0ba8*/ 	.word	0x00004af0
        /*0bac*/ 	.word	0x000000ff
        /*0bb0*/ 	.word	0x00000000
        /*0bb4*/ 	.short	0x0101
        /*0bb6*/ 	.byte	0x05
	.zero		1


	//   ....[170]....
        /*0bb8*/ 	.word	0x00004dd0
        /*0bbc*/ 	.word	0x00000000
        /*0bc0*/ 	.word	0x000002c0
        /*0bc4*/ 	.short	0x010a
        /*0bc6*/ 	.byte	0xff
	.zero		1


	//   ....[171]....
        /*0bc8*/ 	.word	0x00004e90
        /*0bcc*/ 	.word	0x00000000
        /*0bd0*/ 	.word	0x00000000
        /*0bd4*/ 	.short	0x0101
        /*0bd6*/ 	.byte	0xff
	.zero		1


	//   ....[172]....
        /*0bd8*/ 	.word	0x00004f40
        /*0bdc*/ 	.word	0x000000ff
        /*0be0*/ 	.word	0x00000000
        /*0be4*/ 	.short	0x010a
        /*0be6*/ 	.byte	0x05
	.zero		1


	//   ....[173]....
        /*0be8*/ 	.word	0x00004f50
        /*0bec*/ 	.word	0x000000ff
        /*0bf0*/ 	.word	0x00000300
        /*0bf4*/ 	.short	0x010a
        /*0bf6*/ 	.byte	0x13
	.zero		1


	//   ....[174]....
        /*0bf8*/ 	.word	0x00005010
        /*0bfc*/ 	.word	0x000000ff
        /*0c00*/ 	.word	0x00000000
        /*0c04*/ 	.short	0x010a
        /*0c06*/ 	.byte	0x07
	.zero		1


	//   ....[175]....
        /*0c08*/ 	.word	0x00005140
        /*0c0c*/ 	.word	0x000000ff
        /*0c10*/ 	.word	0x00000000
        /*0c14*/ 	.short	0x010a
        /*0c16*/ 	.byte	0x18
	.zero		1


	//   ....[176]....
        /*0c18*/ 	.word	0x00005350
        /*0c1c*/ 	.word	0x000000ff
        /*0c20*/ 	.word	0x00000000
        /*0c24*/ 	.short	0x010a
        /*0c26*/ 	.byte	0x06
	.zero		1


	//   ....[177]....
        /*0c28*/ 	.word	0x000053e0
        /*0c2c*/ 	.word	0x000000ff
        /*0c30*/ 	.word	0x00000000
        /*0c34*/ 	.short	0x010a
        /*0c36*/ 	.byte	0x06
	.zero		1


	//   ....[178]....
        /*0c38*/ 	.word	0x00005470
        /*0c3c*/ 	.word	0x000000ff
        /*0c40*/ 	.word	0x00000000
        /*0c44*/ 	.short	0x010a
        /*0c46*/ 	.byte	0x06
	.zero		1


	//   ....[179]....
        /*0c48*/ 	.word	0x00005510
        /*0c4c*/ 	.word	0x00000000
        /*0c50*/ 	.word	0x00000000
        /*0c54*/ 	.short	0x010a
        /*0c56*/ 	.byte	0xff
	.zero		1


	//   ....[180]....
        /*0c58*/ 	.word	0x00005550
        /*0c5c*/ 	.word	0x00000000
        /*0c60*/ 	.word	0x00000000
        /*0c64*/ 	.short	0x010a
        /*0c66*/ 	.byte	0xff
	.zero		1


	//   ....[181]....
        /*0c68*/ 	.word	0x000055c0
        /*0c6c*/ 	.word	0x000000ff
        /*0c70*/ 	.word	0x00000000
        /*0c74*/ 	.short	0x0101
        /*0c76*/ 	.byte	0x05
	.zero		1


	//   ....[182]....
        /*0c78*/ 	.word	0x00005600
        /*0c7c*/ 	.word	0x000000ff
        /*0c80*/ 	.word	0x00000340
        /*0c84*/ 	.short	0x010a
        /*0c86*/ 	.byte	0x0b
	.zero		1


	//   ....[183]....
        /*0c88*/ 	.word	0x00005660
        /*0c8c*/ 	.word	0x000000ff
        /*0c90*/ 	.word	0x00000000
        /*0c94*/ 	.short	0x0101
        /*0c96*/ 	.byte	0x05
	.zero		1


	//   ....[184]....
        /*0c98*/ 	.word	0x00005a90
        /*0c9c*/ 	.word	0x00000000
        /*0ca0*/ 	.word	0x000002c0
        /*0ca4*/ 	.short	0x010a
        /*0ca6*/ 	.byte	0xff
	.zero		1


	//   ....[185]....
        /*0ca8*/ 	.word	0x00005b50
        /*0cac*/ 	.word	0x00000000
        /*0cb0*/ 	.word	0x00000000
        /*0cb4*/ 	.short	0x0101
        /*0cb6*/ 	.byte	0xff
	.zero		1


	//   ....[186]....
        /*0cb8*/ 	.word	0x00005e70
        /*0cbc*/ 	.word	0x000000ff
        /*0cc0*/ 	.word	0x000002b8
        /*0cc4*/ 	.short	0x010a
        /*0cc6*/ 	.byte	0x07
	.zero		1


	//   ....[187]....
        /*0cc8*/ 	.word	0x00006060
        /*0ccc*/ 	.word	0x000000ff
        /*0cd0*/ 	.word	0x00000298
        /*0cd4*/ 	.short	0x010a
        /*0cd6*/ 	.byte	0x07
	.zero		1


	//   ....[188]....
        /*0cd8*/ 	.word	0x00006240
        /*0cdc*/ 	.word	0x000000ff
        /*0ce0*/ 	.word	0x00000280
        /*0ce4*/ 	.short	0x010b
        /*0ce6*/ 	.byte	0x07
	.zero		1


	//   ....[189]....
        /*0ce8*/ 	.word	0x00006250
        /*0cec*/ 	.word	0x000000ff
        /*0cf0*/ 	.word	0x00000000
        /*0cf4*/ 	.short	0x0101
        /*0cf6*/ 	.byte	0x0e
	.zero		1


	//   ....[190]....
        /*0cf8*/ 	.word	0x00006260
        /*0cfc*/ 	.word	0x000000ff
        /*0d00*/ 	.word	0x000002a0
        /*0d04*/ 	.short	0x010a
        /*0d06*/ 	.byte	0x07
	.zero		1


	//   ....[191]....
        /*0d08*/ 	.word	0x00006450
        /*0d0c*/ 	.word	0x000000ff
        /*0d10*/ 	.word	0x00000288
        /*0d14*/ 	.short	0x010b
        /*0d16*/ 	.byte	0x07
	.zero		1


	//   ....[192]....
        /*0d18*/ 	.word	0x000064c0
        /*0d1c*/ 	.word	0x000000ff
        /*0d20*/ 	.word	0x00000000
        /*0d24*/ 	.short	0x0101
        /*0d26*/ 	.byte	0x0e
	.zero		1


	//   ....[193]....
        /*0d28*/ 	.word	0x000064d0
        /*0d2c*/ 	.word	0x000000ff
        /*0d30*/ 	.word	0x000002a8
        /*0d34*/ 	.short	0x010a
        /*0d36*/ 	.byte	0x07
	.zero		1


	//   ....[194]....
        /*0d38*/ 	.word	0x00006770
        /*0d3c*/ 	.word	0x000000ff
        /*0d40*/ 	.word	0x00000290
        /*0d44*/ 	.short	0x010b
        /*0d46*/ 	.byte	0x07
	.zero		1


	//   ....[195]....
        /*0d48*/ 	.word	0x00006790
        /*0d4c*/ 	.word	0x000000ff
        /*0d50*/ 	.word	0x00000000
        /*0d54*/ 	.short	0x0101
        /*0d56*/ 	.byte	0x0d
	.zero		1


	//   ....[196]....
        /*0d58*/ 	.word	0x000067c0
        /*0d5c*/ 	.word	0x000000ff
        /*0d60*/ 	.word	0x00000298
        /*0d64*/ 	.short	0x010a
        /*0d66*/ 	.byte	0x07
	.zero		1


	//   ....[197]....
        /*0d68*/ 	.word	0x000067e0
        /*0d6c*/ 	.word	0x000000ff
        /*0d70*/ 	.word	0x000002a0
        /*0d74*/ 	.short	0x010a
        /*0d76*/ 	.byte	0x07
	.zero		1


	//   ....[198]....
        /*0d78*/ 	.word	0x00006820
        /*0d7c*/ 	.word	0x00000000
        /*0d80*/ 	.word	0x000002a8
        /*0d84*/ 	.short	0x010a
        /*0d86*/ 	.byte	0xff
	.zero		1


	//   ....[199]....
        /*0d88*/ 	.word	0x00006ba0
        /*0d8c*/ 	.word	0x00000000
        /*0d90*/ 	.word	0x000002c0
        /*0d94*/ 	.short	0x010a
        /*0d96*/ 	.byte	0xff
	.zero		1


	//   ....[200]....
        /*0d98*/ 	.word	0x00006cb0
        /*0d9c*/ 	.word	0x00000000
        /*0da0*/ 	.word	0x00000000
        /*0da4*/ 	.short	0x0101
        /*0da6*/ 	.byte	0xff
	.zero		1


	//   ....[201]....
        /*0da8*/ 	.word	0x00007700
        /*0dac*/ 	.word	0x000000ff
        /*0db0*/ 	.word	0x00000280
        /*0db4*/ 	.short	0x010a
        /*0db6*/ 	.byte	0x30
	.zero		1


	//   ....[202]....
        /*0db8*/ 	.word	0x00007740
        /*0dbc*/ 	.word	0x00000070
        /*0dc0*/ 	.word	0x000002e0
        /*0dc4*/ 	.short	0x010a
        /*0dc6*/ 	.byte	0xff
	.zero		1


	//   ....[203]....
        /*0dc8*/ 	.word	0x00007830
        /*0dcc*/ 	.word	0x000000ff
        /*0dd0*/ 	.word	0x00000280
        /*0dd4*/ 	.short	0x010a
        /*0dd6*/ 	.byte	0x30
	.zero		1


	//   ....[204]....
        /*0dd8*/ 	.word	0x00007920
        /*0ddc*/ 	.word	0x00000070
        /*0de0*/ 	.word	0x000002e0
        /*0de4*/ 	.short	0x010a
        /*0de6*/ 	.byte	0xff
	.zero		1


	//   ....[205]....
        /*0de8*/ 	.word	0x00008440
        /*0dec*/ 	.word	0x00000000
        /*0df0*/ 	.word	0x00000000
        /*0df4*/ 	.short	0x0101
        /*0df6*/ 	.byte	0xff
	.zero		1


	//   ....[206]....
        /*0df8*/ 	.word	0x00008450
        /*0dfc*/ 	.word	0x00000002
        /*0e00*/ 	.word	0x00000280
        /*0e04*/ 	.short	0x010a
        /*0e06*/ 	.byte	0xff
	.zero		1


	//   ....[207]....
        /*0e08*/ 	.word	0x00008530
        /*0e0c*/ 	.word	0x00000002
        /*0e10*/ 	.word	0x00000280
        /*0e14*/ 	.short	0x010a
        /*0e16*/ 	.byte	0xff
	.zero		1


	//   ....[208]....
        /*0e18*/ 	.word	0x00009100
        /*0e1c*/ 	.word	0x00000000
        /*0e20*/ 	.word	0x00000000
        /*0e24*/ 	.short	0x0101
        /*0e26*/ 	.byte	0xff
	.zero		1


	//   ....[209]....
        /*0e28*/ 	.word	0x00009110
        /*0e2c*/ 	.word	0x00000004
        /*0e30*/ 	.word	0x00000280
        /*0e34*/ 	.short	0x010a
        /*0e36*/ 	.byte	0xff
	.zero		1


	//   ....[210]....
        /*0e38*/ 	.word	0x000091f0
        /*0e3c*/ 	.word	0x00000004
        /*0e40*/ 	.word	0x00000280
        /*0e44*/ 	.short	0x010a
        /*0e46*/ 	.byte	0xff
	.zero		1


	//   ....[211]....
        /*0e48*/ 	.word	0x000095e0
        /*0e4c*/ 	.word	0x00000070
        /*0e50*/ 	.word	0x00000000
        /*0e54*/ 	.short	0x0101
        /*0e56*/ 	.byte	0xff
	.zero		1


	//   ....[212]....
        /*0e58*/ 	.word	0x00009e00
        /*0e5c*/ 	.word	0x00000000
        /*0e60*/ 	.word	0x00000000
        /*0e64*/ 	.short	0x0101
        /*0e66*/ 	.byte	0xff
	.zero		1


	//   ....[213]....
        /*0e68*/ 	.word	0x0000a070
        /*0e6c*/ 	.word	0x000000ff
        /*0e70*/ 	.word	0x00000000
        /*0e74*/ 	.short	0x0101
        /*0e76*/ 	.byte	0x04
	.zero		1


	//   ....[214]....
        /*0e78*/ 	.word	0x0000a090
        /*0e7c*/ 	.word	0x00000002
        /*0e80*/ 	.word	0x00000330
        /*0e84*/ 	.short	0x010a
        /*0e86*/ 	.byte	0xff
	.zero		1


	//   ....[215]....
        /*0e88*/ 	.word	0x0000a0f0
        /*0e8c*/ 	.word	0x00000002
        /*0e90*/ 	.word	0x00000140
        /*0e94*/ 	.short	0x010a
        /*0e96*/ 	.byte	0xff
	.zero		1


	//   ....[216]....
        /*0e98*/ 	.word	0x0000a150
        /*0e9c*/ 	.word	0x00000002
        /*0ea0*/ 	.word	0x00000140
        /*0ea4*/ 	.short	0x010a
        /*0ea6*/ 	.byte	0xff
	.zero		1


	//   ....[217]....
        /*0ea8*/ 	.word	0x0000a1a0
        /*0eac*/ 	.word	0x00000002
        /*0eb0*/ 	.word	0x000002c0
        /*0eb4*/ 	.short	0x010a
        /*0eb6*/ 	.byte	0xff
	.zero		1


	//   ....[218]....
        /*0eb8*/ 	.word	0x0000a200
        /*0ebc*/ 	.word	0x00000000
        /*0ec0*/ 	.word	0x00000000
        /*0ec4*/ 	.short	0x010a
        /*0ec6*/ 	.byte	0xff
	.zero		1


	//   ....[219]....
        /*0ec8*/ 	.word	0x0000a260
        /*0ecc*/ 	.word	0x00000000
        /*0ed0*/ 	.word	0x00000000
        /*0ed4*/ 	.short	0x010a
        /*0ed6*/ 	.byte	0xff
	.zero		1


	//   ....[220]....
        /*0ed8*/ 	.word	0x0000a2c0
        /*0edc*/ 	.word	0x00000000
        /*0ee0*/ 	.word	0x00000000
        /*0ee4*/ 	.short	0x010a
        /*0ee6*/ 	.byte	0xff
	.zero		1


	//   ....[221]....
        /*0ee8*/ 	.word	0x0000a320
        /*0eec*/ 	.word	0x00000000
        /*0ef0*/ 	.word	0x00000000
        /*0ef4*/ 	.short	0x010a
        /*0ef6*/ 	.byte	0xff
	.zero		1


	//   ....[222]....
        /*0ef8*/ 	.word	0x0000a380
        /*0efc*/ 	.word	0x00000000
        /*0f00*/ 	.word	0x00000000
        /*0f04*/ 	.short	0x010a
        /*0f06*/ 	.byte	0xff
	.zero		1


	//   ....[223]....
        /*0f08*/ 	.word	0x0000a3e0
        /*0f0c*/ 	.word	0x00000000
        /*0f10*/ 	.word	0x00000000
        /*0f14*/ 	.short	0x010a
        /*0f16*/ 	.byte	0xff
	.zero		1


	//   ....[224]....
        /*0f18*/ 	.word	0x0000a440
        /*0f1c*/ 	.word	0x00000000
        /*0f20*/ 	.word	0x00000000
        /*0f24*/ 	.short	0x010a
        /*0f26*/ 	.byte	0xff
	.zero		1


	//   ....[225]....
        /*0f28*/ 	.word	0x0000a4a0
        /*0f2c*/ 	.word	0x00000000
        /*0f30*/ 	.word	0x00000000
        /*0f34*/ 	.short	0x010a
        /*0f36*/ 	.byte	0xff
	.zero		1


	//   ....[226]....
        /*0f38*/ 	.word	0x0000a500
        /*0f3c*/ 	.word	0x00000000
        /*0f40*/ 	.word	0x00000000
        /*0f44*/ 	.short	0x010a
        /*0f46*/ 	.byte	0xff
	.zero		1


	//   ....[227]....
        /*0f48*/ 	.word	0x0000a560
        /*0f4c*/ 	.word	0x00000000
        /*0f50*/ 	.word	0x00000000
        /*0f54*/ 	.short	0x010a
        /*0f56*/ 	.byte	0xff
	.zero		1


	//   ....[228]....
        /*0f58*/ 	.word	0x0000a5c0
        /*0f5c*/ 	.word	0x00000000
        /*0f60*/ 	.word	0x00000000
        /*0f64*/ 	.short	0x010a
        /*0f66*/ 	.byte	0xff
	.zero		1


	//   ....[229]....
        /*0f68*/ 	.word	0x0000a620
        /*0f6c*/ 	.word	0x00000000
        /*0f70*/ 	.word	0x00000000
        /*0f74*/ 	.short	0x010a
        /*0f76*/ 	.byte	0xff
	.zero		1


	//   ....[230]....
        /*0f78*/ 	.word	0x0000a680
        /*0f7c*/ 	.word	0x00000000
        /*0f80*/ 	.word	0x00000000
        /*0f84*/ 	.short	0x010a
        /*0f86*/ 	.byte	0xff
	.zero		1


	//   ....[231]....
        /*0f88*/ 	.word	0x0000a6e0
        /*0f8c*/ 	.word	0x00000000
        /*0f90*/ 	.word	0x00000000
        /*0f94*/ 	.short	0x010a
        /*0f96*/ 	.byte	0xff
	.zero		1


	//   ....[232]....
        /*0f98*/ 	.word	0x0000a740
        /*0f9c*/ 	.word	0x00000000
        /*0fa0*/ 	.word	0x00000000
        /*0fa4*/ 	.short	0x010a
        /*0fa6*/ 	.byte	0xff
	.zero		1


	//   ....[233]....
        /*0fa8*/ 	.word	0x0000a7a0
        /*0fac*/ 	.word	0x00000000
        /*0fb0*/ 	.word	0x00000000
        /*0fb4*/ 	.short	0x010a
        /*0fb6*/ 	.byte	0xff
	.zero		1


	//   ....[234]....
        /*0fb8*/ 	.word	0x0000a800
        /*0fbc*/ 	.word	0x00000000
        /*0fc0*/ 	.word	0x00000000
        /*0fc4*/ 	.short	0x010a
        /*0fc6*/ 	.byte	0xff
	.zero		1


	//   ....[235]....
        /*0fc8*/ 	.word	0x0000a860
        /*0fcc*/ 	.word	0x00000000
        /*0fd0*/ 	.word	0x00000000
        /*0fd4*/ 	.short	0x010a
        /*0fd6*/ 	.byte	0xff
	.zero		1


	//   ....[236]....
        /*0fd8*/ 	.word	0x0000a8c0
        /*0fdc*/ 	.word	0x00000000
        /*0fe0*/ 	.word	0x00000000
        /*0fe4*/ 	.short	0x010a
        /*0fe6*/ 	.byte	0xff
	.zero		1


	//   ....[237]....
        /*0fe8*/ 	.word	0x0000a920
        /*0fec*/ 	.word	0x00000000
        /*0ff0*/ 	.word	0x00000000
        /*0ff4*/ 	.short	0x010a
        /*0ff6*/ 	.byte	0xff
	.zero		1


	//   ....[238]....
        /*0ff8*/ 	.word	0x0000a980
        /*0ffc*/ 	.word	0x00000000
        /*1000*/ 	.word	0x00000000
        /*1004*/ 	.short	0x010a
        /*1006*/ 	.byte	0xff
	.zero		1


	//   ....[239]....
        /*1008*/ 	.word	0x0000a9e0
        /*100c*/ 	.word	0x00000000
        /*1010*/ 	.word	0x00000000
        /*1014*/ 	.short	0x010a
        /*1016*/ 	.byte	0xff
	.zero		1


	//   ....[240]....
        /*1018*/ 	.word	0x0000aa40
        /*101c*/ 	.word	0x00000000
        /*1020*/ 	.word	0x00000000
        /*1024*/ 	.short	0x010a
        /*1026*/ 	.byte	0xff
	.zero		1


	//   ....[241]....
        /*1028*/ 	.word	0x0000aaa0
        /*102c*/ 	.word	0x00000000
        /*1030*/ 	.word	0x00000000
        /*1034*/ 	.short	0x010a
        /*1036*/ 	.byte	0xff
	.zero		1


	//   ....[242]....
        /*1038*/ 	.word	0x0000ab00
        /*103c*/ 	.word	0x00000000
        /*1040*/ 	.word	0x00000000
        /*1044*/ 	.short	0x010a
        /*1046*/ 	.byte	0xff
	.zero		1


	//   ....[243]....
        /*1048*/ 	.word	0x0000ab60
        /*104c*/ 	.word	0x00000000
        /*1050*/ 	.word	0x00000000
        /*1054*/ 	.short	0x010a
        /*1056*/ 	.byte	0xff
	.zero		1


	//   ....[244]....
        /*1058*/ 	.word	0x0000abc0
        /*105c*/ 	.word	0x00000000
        /*1060*/ 	.word	0x00000000
        /*1064*/ 	.short	0x010a
        /*1066*/ 	.byte	0xff
	.zero		1


	//   ....[245]....
        /*1068*/ 	.word	0x0000ac20
        /*106c*/ 	.word	0x00000000
        /*1070*/ 	.word	0x00000000
        /*1074*/ 	.short	0x010a
        /*1076*/ 	.byte	0xff
	.zero		1


	//   ....[246]....
        /*1078*/ 	.word	0x0000ac80
        /*107c*/ 	.word	0x00000000
        /*1080*/ 	.word	0x00000000
        /*1084*/ 	.short	0x010a
        /*1086*/ 	.byte	0xff
	.zero		1


	//   ....[247]....
        /*1088*/ 	.word	0x0000ace0
        /*108c*/ 	.word	0x00000000
        /*1090*/ 	.word	0x00000000
        /*1094*/ 	.short	0x010a
        /*1096*/ 	.byte	0xff
	.zero		1


	//   ....[248]....
        /*1098*/ 	.word	0x0000ad40
        /*109c*/ 	.word	0x00000000
        /*10a0*/ 	.word	0x00000000
        /*10a4*/ 	.short	0x010a
        /*10a6*/ 	.byte	0xff
	.zero		1


	//   ....[249]....
        /*10a8*/ 	.word	0x0000ada0
        /*10ac*/ 	.word	0x00000000
        /*10b0*/ 	.word	0x00000000
        /*10b4*/ 	.short	0x010a
        /*10b6*/ 	.byte	0xff
	.zero		1


	//   ....[250]....
        /*10b8*/ 	.word	0x0000ae00
        /*10bc*/ 	.word	0x00000000
        /*10c0*/ 	.word	0x00000000
        /*10c4*/ 	.short	0x010a
        /*10c6*/ 	.byte	0xff
	.zero		1


	//   ....[251]....
        /*10c8*/ 	.word	0x0000ae60
        /*10cc*/ 	.word	0x00000000
        /*10d0*/ 	.word	0x00000000
        /*10d4*/ 	.short	0x010a
        /*10d6*/ 	.byte	0xff
	.zero		1


	//   ....[252]....
        /*10d8*/ 	.word	0x0000aec0
        /*10dc*/ 	.word	0x00000000
        /*10e0*/ 	.word	0x00000000
        /*10e4*/ 	.short	0x010a
        /*10e6*/ 	.byte	0xff
	.zero		1


	//   ....[253]....
        /*10e8*/ 	.word	0x0000af20
        /*10ec*/ 	.word	0x00000000
        /*10f0*/ 	.word	0x00000000
        /*10f4*/ 	.short	0x010a
        /*10f6*/ 	.byte	0xff
	.zero		1


	//   ....[254]....
        /*10f8*/ 	.word	0x0000af80
        /*10fc*/ 	.word	0x00000000
        /*1100*/ 	.word	0x00000000
        /*1104*/ 	.short	0x010a
        /*1106*/ 	.byte	0xff
	.zero		1


	//   ....[255]....
        /*1108*/ 	.word	0x0000afe0
        /*110c*/ 	.word	0x00000000
        /*1110*/ 	.word	0x00000000
        /*1114*/ 	.short	0x010a
        /*1116*/ 	.byte	0xff
	.zero		1


	//   ....[0]....
        /*1118*/ 	.word	0x0000b040
        /*111c*/ 	.word	0x00000000
        /*1120*/ 	.word	0x00000000
        /*1124*/ 	.short	0x010a
        /*1126*/ 	.byte	0xff
	.zero		1


	//   ....[1]....
        /*1128*/ 	.word	0x0000b090
        /*112c*/ 	.word	0x00000000
        /*1130*/ 	.word	0x00000320
        /*1134*/ 	.short	0x010a
        /*1136*/ 	.byte	0xff
	.zero		1


	//   ....[2]....
        /*1138*/ 	.word	0x0000b0f0
        /*113c*/ 	.word	0x00000000
        /*1140*/ 	.word	0x000002d0
        /*1144*/ 	.short	0x010a
        /*1146*/ 	.byte	0xff
	.zero		1


	//   ....[3]....
        /*1148*/ 	.word	0x0000b140
        /*114c*/ 	.word	0x00000000
        /*1150*/ 	.word	0x000002c0
        /*1154*/ 	.short	0x010a
        /*1156*/ 	.byte	0xff
	.zero		1


	//   ....[4]....
        /*1158*/ 	.word	0x0000b1a0
        /*115c*/ 	.word	0x00000000
        /*1160*/ 	.word	0x000002d0
        /*1164*/ 	.short	0x010a
        /*1166*/ 	.byte	0xff
	.zero		1


	//   ....[5]....
        /*1168*/ 	.word	0x0000b200
        /*116c*/ 	.word	0x00000004
        /*1170*/ 	.word	0x00000008
        /*1174*/ 	.short	0x010a
        /*1176*/ 	.byte	0xff
	.zero		1


	//   ....[6]....
        /*1178*/ 	.word	0x0000b2e0
        /*117c*/ 	.word	0x00000002
        /*1180*/ 	.word	0x00000008
        /*1184*/ 	.short	0x010a
        /*1186*/ 	.byte	0xff
	.zero		1


	//   ....[7]....
        /*1188*/ 	.word	0x0000b330
        /*118c*/ 	.word	0x00000000
        /*1190*/ 	.word	0x000002c0
        /*1194*/ 	.short	0x010a
        /*1196*/ 	.byte	0xff
	.zero		1


	//   ....[8]....
        /*1198*/ 	.word	0x0000b390
        /*119c*/ 	.word	0x00000000
        /*11a0*/ 	.word	0x00000300
        /*11a4*/ 	.short	0x010a
        /*11a6*/ 	.byte	0xff
	.zero		1


	//   ....[9]....
        /*11a8*/ 	.word	0x0000b3f0
        /*11ac*/ 	.word	0x00000000
        /*11b0*/ 	.word	0x00000000
        /*11b4*/ 	.short	0x010a
        /*11b6*/ 	.byte	0xff
	.zero		1


	//   ....[10]....
        /*11b8*/ 	.word	0x0000b450
        /*11bc*/ 	.word	0x00000000
        /*11c0*/ 	.word	0x00000000
        /*11c4*/ 	.short	0x010a
        /*11c6*/ 	.byte	0xff
	.zero		1


	//   ....[11]....
        /*11c8*/ 	.word	0x0000b4b0
        /*11cc*/ 	.word	0x00000000
        /*11d0*/ 	.word	0x00000000
        /*11d4*/ 	.short	0x010a
        /*11d6*/ 	.byte	0xff
	.zero		1


	//   ....[12]....
        /*11d8*/ 	.word	0x0000b510
        /*11dc*/ 	.word	0x00000000
        /*11e0*/ 	.word	0x00000000
        /*11e4*/ 	.short	0x010a
        /*11e6*/ 	.byte	0xff
	.zero		1


	//   ....[13]....
        /*11e8*/ 	.word	0x0000b570
        /*11ec*/ 	.word	0x00000000
        /*11f0*/ 	.word	0x00000340
        /*11f4*/ 	.short	0x010a
        /*11f6*/ 	.byte	0xff
	.zero		1


	//   ....[14]....
        /*11f8*/ 	.word	0x0000b5c0
        /*11fc*/ 	.word	0x00000000
        /*1200*/ 	.word	0x000002c0
        /*1204*/ 	.short	0x010a
        /*1206*/ 	.byte	0xff
	.zero		1


	//   ....[15]....
        /*1208*/ 	.word	0x0000b620
        /*120c*/ 	.word	0x00000000
        /*1210*/ 	.word	0x000002b8
        /*1214*/ 	.short	0x010a
        /*1216*/ 	.byte	0xff
	.zero		1


	//   ....[16]....
        /*1218*/ 	.word	0x0000b680
        /*121c*/ 	.word	0x00000000
        /*1220*/ 	.word	0x00000298
        /*1224*/ 	.short	0x010a
        /*1226*/ 	.byte	0xff
	.zero		1


	//   ....[17]....
        /*1228*/ 	.word	0x0000b6e0
        /*122c*/ 	.word	0x00000000
        /*1230*/ 	.word	0x000002a0
        /*1234*/ 	.short	0x010a
        /*1236*/ 	.byte	0xff
	.zero		1


	//   ....[18]....
        /*1238*/ 	.word	0x0000b740
        /*123c*/ 	.word	0x00000000
        /*1240*/ 	.word	0x000002a8
        /*1244*/ 	.short	0x010a
        /*1246*/ 	.byte	0xff
	.zero		1


	//   ....[19]....
        /*1248*/ 	.word	0x0000b7a0
        /*124c*/ 	.word	0x00000000
        /*1250*/ 	.word	0x00000298
        /*1254*/ 	.short	0x010a
        /*1256*/ 	.byte	0xff
	.zero		1


	//   ....[20]....
        /*1258*/ 	.word	0x0000b800
        /*125c*/ 	.word	0x00000000
        /*1260*/ 	.word	0x000002a0
        /*1264*/ 	.short	0x010a
        /*1266*/ 	.byte	0xff
	.zero		1


	//   ....[21]....
        /*1268*/ 	.word	0x0000b850
        /*126c*/ 	.word	0x00000000
        /*1270*/ 	.word	0x000002c0
        /*1274*/ 	.short	0x010a
        /*1276*/ 	.byte	0xff
	.zero		1


	//   ....[22]....
        /*1278*/ 	.word	0x0000b8b0
        /*127c*/ 	.word	0x00000002
        /*1280*/ 	.word	0x00000280
        /*1284*/ 	.short	0x010a
        /*1286*/ 	.byte	0xff
	.zero		1


	//   ....[23]....
        /*1288*/ 	.word	0x0000b900
        /*128c*/ 	.word	0x00000070
        /*1290*/ 	.word	0x000002e0
        /*1294*/ 	.short	0x010a
        /*1296*/ 	.byte	0xff
	.zero		1


	//   ....[24]....
        /*1298*/ 	.word	0x0000b950
        /*129c*/ 	.word	0x00000002
        /*12a0*/ 	.word	0x00000280
        /*12a4*/ 	.short	0x010a
        /*12a6*/ 	.byte	0xff
	.zero		1


	//   ....[25]....
        /*12a8*/ 	.word	0x0000b9a0
        /*12ac*/ 	.word	0x00000004
        /*12b0*/ 	.word	0x00000280
        /*12b4*/ 	.short	0x010a
        /*12b6*/ 	.byte	0xff
	.zero		1


	//----- nvinfo : EIATTR_NUM_MBARRIERS
	.align		4
.L_47:
        /*12b8*/ 	.byte	0x03, 0x38
        /*12ba*/ 	.short	0x0069


	//----- nvinfo : EIATTR_EXIT_INSTR_OFFSETS
	.align		4
        /*12bc*/ 	.byte	0x04, 0x1c
        /*12be*/ 	.short	(.L_49 - .L_48)


	//   ....[0]....
.L_48:
        /*12c0*/ 	.word	0x000040f0


	//   ....[1]....
        /*12c4*/ 	.word	0x000045f0


	//   ....[2]....
        /*12c8*/ 	.word	0x00004650


	//   ....[3]....
        /*12cc*/ 	.word	0x00005880


	//   ....[4]....
        /*12d0*/ 	.word	0x00006850


	//   ....[5]....
        /*12d4*/ 	.word	0x00006890


	//   ....[6]....
        /*12d8*/ 	.word	0x00009f60


	//   ....[7]....
        /*12dc*/ 	.word	0x00009fe0


	//   ....[8]....
        /*12e0*/ 	.word	0x0000a010


	//   ....[9]....
        /*12e4*/ 	.word	0x0000a080


	//----- nvinfo : EIATTR_MAX_THREADS
	.align		4
.L_49:
        /*12e8*/ 	.byte	0x04, 0x05
        /*12ea*/ 	.short	(.L_51 - .L_50)
.L_50:
        /*12ec*/ 	.word	0x00000100
        /*12f0*/ 	.word	0x00000001
        /*12f4*/ 	.word	0x00000001


	//----- nvinfo : EIATTR_CRS_STACK_SIZE
	.align		4
.L_51:
        /*12f8*/ 	.byte	0x04, 0x1e
        /*12fa*/ 	.short	(.L_53 - .L_52)
.L_52:
        /*12fc*/ 	.word	0x00000000


	//----- nvinfo : EIATTR_CBANK_PARAM_SIZE
	.align		4
.L_53:
        /*1300*/ 	.byte	0x03, 0x19
        /*1302*/ 	.short	0x0800


	//----- nvinfo : EIATTR_PARAM_CBANK
	.align		4
        /*1304*/ 	.byte	0x04, 0x0a
        /*1306*/ 	.short	(.L_55 - .L_54)
	.align		4
.L_54:
        /*1308*/ 	.word	index@(.nv.constant0._ZN7cutlass13device_kernelINS_4gemm6kernel13GemmUniversalIN4cute5tupleIJiiiiEEENS1_10collective13CollectiveMmaINS1_35MainloopSm100TmaUmmaWarpSpecializedILi40ELi2ELi4ENS5_IJNS4_1CILi2EEENSA_ILi1EEESC_EEEEENS5_IJNSA_ILi128EEENSA_ILi192EEENSA_ILi16EEEEEENS_10bfloat16_tENS5_IJlSC_lEEESJ_SK_NS4_8TiledMMAINS4_8MMA_AtomIJNS4_26SM100_MMA_F16BF16_2x1SM_SSISJ_SJ_fLi128ELi192ELNS4_4UMMA5MajorE0ELSP_0ELNSO_7ScaleInE0ELSQ_0EEEEEENS4_6LayoutINS5_IJSC_SC_SC_EEENS5_IJNSA_ILi0EEESV_SV_EEEEENS5_IJNS4_10UnderscoreESY_SY_EEEEENS4_18SM100_TMA_2SM_LOADENS4_14ComposedLayoutINS4_7SwizzleILi1ELi4ELi3EEENS4_18smem_ptr_flag_bitsILi16EEENST_INS5_IJNSA_ILi8EEESH_EEENS5_IJSH_SC_EEEEEEEvNS4_8identityES11_S1B_vS1C_EENS_8epilogue10collective18CollectiveEpilogueINS1E_23Sm100TmaWarpSpecializedILi3ELi2ELi32ELb1ELb0EEEJNS5_IJNSA_ILi64EEESG_SH_EEENS5_IJNST_IS1J_SC_EENST_INS5_IJNSA_ILi32EEESB_EEENS5_IJSC_NSA_ILi96EEEEEEEEEEESJ_SK_SJ_SK_NS1E_6fusion15FusionCallbacksIS1I_NS1S_17LinearCombinationISJ_fSJ_fLNS_15FloatRoundStyleE2EEES1K_S1R_JEEENS4_5SM1004TMEM4LOAD26SM100_TMEM_LOAD_32dp32b32xENS4_13SM90_TMA_LOADENS12_INS13_ILi2ELi4ELi3EEES16_NST_INS5_IJS17_S1M_EEENS5_IJS1M_SC_EEEEEEENS4_39AutoVectorizingCopyWithAssumedAlignmentILi128EEENS4_14SM90_TMA_STOREES27_S29_S29_EEEvvEEEEvNT_6ParamsE)
        /*130c*/ 	.short	0x0380
        /*130e*/ 	.short	0x0800


	//----- nvinfo : EIATTR_SW_WAR
	.align		4
.L_55:
        /*1310*/ 	.byte	0x04, 0x36
        /*1312*/ 	.short	(.L_57 - .L_56)
.L_56:
        /*1314*/ 	.word	0x00000008
.L_57:


//--------------------- .nv.callgraph             --------------------------
	.section	.nv.callgraph,"",@"SHT_CUDA_CALLGRAPH"
	.align	4
	.sectionentsize	8
	.align		4
        /*0000*/ 	.word	0x00000000
	.align		4
        /*0004*/ 	.word	0xffffffff
	.align		4
        /*0008*/ 	.word	index@(_ZN7cutlass13device_kernelINS_4gemm6kernel13GemmUniversalIN4cute5tupleIJiiiiEEENS1_10collective13CollectiveMmaINS1_35MainloopSm100TmaUmmaWarpSpecializedILi40ELi2ELi4ENS5_IJNS4_1CILi2EEENSA_ILi1EEESC_EEEEENS5_IJNSA_ILi128EEENSA_ILi192EEENSA_ILi16EEEEEENS_10bfloat16_tENS5_IJlSC_lEEESJ_SK_NS4_8TiledMMAINS4_8MMA_AtomIJNS4_26SM100_MMA_F16BF16_2x1SM_SSISJ_SJ_fLi128ELi192ELNS4_4UMMA5MajorE0ELSP_0ELNSO_7ScaleInE0ELSQ_0EEEEEENS4_6LayoutINS5_IJSC_SC_SC_EEENS5_IJNSA_ILi0EEESV_SV_EEEEENS5_IJNS4_10UnderscoreESY_SY_EEEEENS4_18SM100_TMA_2SM_LOADENS4_14ComposedLayoutINS4_7SwizzleILi1ELi4ELi3EEENS4_18smem_ptr_flag_bitsILi16EEENST_INS5_IJNSA_ILi8EEESH_EEENS5_IJSH_SC_EEEEEEEvNS4_8identityES11_S1B_vS1C_EENS_8epilogue10collective18CollectiveEpilogueINS1E_23Sm100TmaWarpSpecializedILi3ELi2ELi32ELb1ELb0EEEJNS5_IJNSA_ILi64EEESG_SH_EEENS5_IJNST_IS1J_SC_EENST_INS5_IJNSA_ILi32EEESB_EEENS5_IJSC_NSA_ILi96EEEEEEEEEEESJ_SK_SJ_SK_NS1E_6fusion15FusionCallbacksIS1I_NS1S_17LinearCombinationISJ_fSJ_fLNS_15FloatRoundStyleE2EEES1K_S1R_JEEENS4_5SM1004TMEM4LOAD26SM100_TMEM_LOAD_32dp32b32xENS4_13SM90_TMA_LOADENS12_INS13_ILi2ELi4ELi3EEES16_NST_INS5_IJS17_S1M_EEENS5_IJS1M_SC_EEEEEEENS4_39AutoVectorizingCopyWithAssumedAlignmentILi128EEENS4_14SM90_TMA_STOREES27_S29_S29_EEEvvEEEEvNT_6ParamsE)
	.align		4
        /*000c*/ 	.word	index@(__assertfail)
	.align		4
        /*0010*/ 	.word	0x00000000
	.align		4
        /*0014*/ 	.word	0xfffffffe
	.align		4
        /*0018*/ 	.word	0x00000000
	.align		4
        /*001c*/ 	.word	0xfffffffd
	.align		4
        /*0020*/ 	.word	0x00000000
	.align		4
        /*0024*/ 	.word	0xfffffffc


//--------------------- .nv.constant4             --------------------------
	.section	.nv.constant4,"a",@progbits
	.align	8
	.align		8
.nv.constant4:
        /*0000*/ 	.dword	__assertfail
	.align		8
        /*0008*/ 	.dword	__unnamed_1
	.align		8
        /*0010*/ 	.dword	__unnamed_2
	.align		8
        /*0018*/ 	.dword	_ZN39_INTERNAL_3a01b1c4_4_k_cu_ca5e3570_44604cuda3std3__45__cpo5beginE
	.align		8
        /*0020*/ 	.dword	_ZN39_INTERNAL_3a01b1c4_4_k_cu_ca5e3570_44604cuda3std3__45__cpo3endE
	.align		8
        /*0028*/ 	.dword	_ZN39_INTERNAL_3a01b1c4_4_k_cu_ca5e3570_44604cuda3std3__45__cpo6cbeginE
	.align		8
        /*0030*/ 	.dword	_ZN39_INTERNAL_3a01b1c4_4_k_cu_ca5e3570_44604cuda3std3__45__cpo4cendE
	.align		8
        /*0038*/ 	.dword	_ZN39_INTERNAL_3a01b1c4_4_k_cu_ca5e3570_44604cuda3std3__441_GLOBAL__N__3a01b1c4_4_k_cu_ca5e3570_44606ignoreE
	.align		8
        /*0040*/ 	.dword	_ZN39_INTERNAL_3a01b1c4_4_k_cu_ca5e3570_44604cuda3std3__419piecewise_constructE
	.align		8
        /*0048*/ 	.dword	_ZN39_INTERNAL_3a01b1c4_4_k_cu_ca5e3570_44604cuda3std3__48in_placeE
	.align		8
        /*0050*/ 	.dword	_ZN39_INTERNAL_3a01b1c4_4_k_cu_ca5e3570_44604cuda3std6ranges3__45__cpo4swapE
	.align		8
        /*0058*/ 	.dword	_ZN39_INTERNAL_3a01b1c4_4_k_cu_ca5e3570_44604cuda3std6ranges3__45__cpo9iter_moveE
	.align		8
        /*0060*/ 	.dword	_ZN39_INTERNAL_3a01b1c4_4_k_cu_ca5e3570_44604cute7productE
	.align		8
        /*0068*/ 	.dword	_ZN39_INTERNAL_3a01b1c4_4_k_cu_ca5e3570_44604cute1_E
	.align		8
        /*0070*/ 	.dword	$str$25
	.align		8
        /*0078*/ 	.dword	$str$26
	.align		8
        /*0080*/ 	.dword	$str$27
	.align		8
        /*0088*/ 	.dword	$str$28


//--------------------- .text._ZN7cutlass13device_kernelINS_4gemm6kernel13GemmUniversalIN4cute5tupleIJiiiiEEENS1_10collective13CollectiveMmaINS1_35MainloopSm100TmaUmmaWarpSpecializedILi40ELi2ELi4ENS5_IJNS4_1CILi2EEENSA_ILi1EEESC_EEEEENS5_IJNSA_ILi128EEENSA_ILi192EEENSA_ILi16EEEEEENS_10bfloat16_tENS5_IJlSC_lEEESJ_SK_NS4_8TiledMMAINS4_8MMA_AtomIJNS4_26SM100_MMA_F16BF16_2x1SM_SSISJ_SJ_fLi128ELi192ELNS4_4UMMA5MajorE0ELSP_0ELNSO_7ScaleInE0ELSQ_0EEEEEENS4_6LayoutINS5_IJSC_SC_SC_EEENS5_IJNSA_ILi0EEESV_SV_EEEEENS5_IJNS4_10UnderscoreESY_SY_EEEEENS4_18SM100_TMA_2SM_LOADENS4_14ComposedLayoutINS4_7SwizzleILi1ELi4ELi3EEENS4_18smem_ptr_flag_bitsILi16EEENST_INS5_IJNSA_ILi8EEESH_EEENS5_IJSH_SC_EEEEEEEvNS4_8identityES11_S1B_vS1C_EENS_8epilogue10collective18CollectiveEpilogueINS1E_23Sm100TmaWarpSpecializedILi3ELi2ELi32ELb1ELb0EEEJNS5_IJNSA_ILi64EEESG_SH_EEENS5_IJNST_IS1J_SC_EENST_INS5_IJNSA_ILi32EEESB_EEENS5_IJSC_NSA_ILi96EEEEEEEEEEESJ_SK_SJ_SK_NS1E_6fusion15FusionCallbacksIS1I_NS1S_17LinearCombinationISJ_fSJ_fLNS_15FloatRoundStyleE2EEES1K_S1R_JEEENS4_5SM1004TMEM4LOAD26SM100_TMEM_LOAD_32dp32b32xENS4_13SM90_TMA_LOADENS12_INS13_ILi2ELi4ELi3EEES16_NST_INS5_IJS17_S1M_EEENS5_IJS1M_SC_EEEEEEENS4_39AutoVectorizingCopyWithAssumedAlignmentILi128EEENS4_14SM90_TMA_STOREES27_S29_S29_EEEvvEEEEvNT_6ParamsE --------------------------
	.section	.text._ZN7cutlass13device_kernelINS_4gemm6kernel13GemmUniversalIN4cute5tupleIJiiiiEEENS1_10collective13CollectiveMmaINS1_35MainloopSm100TmaUmmaWarpSpecializedILi40ELi2ELi4ENS5_IJNS4_1CILi2EEENSA_ILi1EEESC_EEEEENS5_IJNSA_ILi128EEENSA_ILi192EEENSA_ILi16EEEEEENS_10bfloat16_tENS5_IJlSC_lEEESJ_SK_NS4_8TiledMMAINS4_8MMA_AtomIJNS4_26SM100_MMA_F16BF16_2x1SM_SSISJ_SJ_fLi128ELi192ELNS4_4UMMA5MajorE0ELSP_0ELNSO_7ScaleInE0ELSQ_0EEEEEENS4_6LayoutINS5_IJSC_SC_SC_EEENS5_IJNSA_ILi0EEESV_SV_EEEEENS5_IJNS4_10UnderscoreESY_SY_EEEEENS4_18SM100_TMA_2SM_LOADENS4_14ComposedLayoutINS4_7SwizzleILi1ELi4ELi3EEENS4_18smem_ptr_flag_bitsILi16EEENST_INS5_IJNSA_ILi8EEESH_EEENS5_IJSH_SC_EEEEEEEvNS4_8identityES11_S1B_vS1C_EENS_8epilogue10collective18CollectiveEpilogueINS1E_23Sm100TmaWarpSpecializedILi3ELi2ELi32ELb1ELb0EEEJNS5_IJNSA_ILi64EEESG_SH_EEENS5_IJNST_IS1J_SC_EENST_INS5_IJNSA_ILi32EEESB_EEENS5_IJSC_NSA_ILi96EEEEEEEEEEESJ_SK_SJ_SK_NS1E_6fusion15FusionCallbacksIS1I_NS1S_17LinearCombinationISJ_fSJ_fLNS_15FloatRoundStyleE2EEES1K_S1R_JEEENS4_5SM1004TMEM4LOAD26SM100_TMEM_LOAD_32dp32b32xENS4_13SM90_TMA_LOADENS12_INS13_ILi2ELi4ELi3EEES16_NST_INS5_IJS17_S1M_EEENS5_IJS1M_SC_EEEEEEENS4_39AutoVectorizingCopyWithAssumedAlignmentILi128EEENS4_14SM90_TMA_STOREES27_S29_S29_EEEvvEEEEvNT_6ParamsE,"ax",@progbits
	.align	128
.text._ZN7cutlass13device_kernelINS_4gemm6kernel13GemmUniversalIN4cute5tupleIJiiiiEEENS1_10collective13CollectiveMmaINS1_35MainloopSm100TmaUmmaWarpSpecializedILi40ELi2ELi4ENS5_IJNS4_1CILi2EEENSA_ILi1EEESC_EEEEENS5_IJNSA_ILi128EEENSA_ILi192EEENSA_ILi16EEEEEENS_10bfloat16_tENS5_IJlSC_lEEESJ_SK_NS4_8TiledMMAINS4_8MMA_AtomIJNS4_26SM100_MMA_F16BF16_2x1SM_SSISJ_SJ_fLi128ELi192ELNS4_4UMMA5MajorE0ELSP_0ELNSO_7ScaleInE0ELSQ_0EEEEEENS4_6LayoutINS5_IJSC_SC_SC_EEENS5_IJNSA_ILi0EEESV_SV_EEEEENS5_IJNS4_10UnderscoreESY_SY_EEEEENS4_18SM100_TMA_2SM_LOADENS4_14ComposedLayoutINS4_7SwizzleILi1ELi4ELi3EEENS4_18smem_ptr_flag_bitsILi16EEENST_INS5_IJNSA_ILi8EEESH_EEENS5_IJSH_SC_EEEEEEEvNS4_8identityES11_S1B_vS1C_EENS_8epilogue10collective18CollectiveEpilogueINS1E_23Sm100TmaWarpSpecializedILi3ELi2ELi32ELb1ELb0EEEJNS5_IJNSA_ILi64EEESG_SH_EEENS5_IJNST_IS1J_SC_EENST_INS5_IJNSA_ILi32EEESB_EEENS5_IJSC_NSA_ILi96EEEEEEEEEEESJ_SK_SJ_SK_NS1E_6fusion15FusionCallbacksIS1I_NS1S_17LinearCombinationISJ_fSJ_fLNS_15FloatRoundStyleE2EEES1K_S1R_JEEENS4_5SM1004TMEM4LOAD26SM100_TMEM_LOAD_32dp32b32xENS4_13SM90_TMA_LOADENS12_INS13_ILi2ELi4ELi3EEES16_NST_INS5_IJS17_S1M_EEENS5_IJS1M_SC_EEEEEEENS4_39AutoVectorizingCopyWithAssumedAlignmentILi128EEENS4_14SM90_TMA_STOREES27_S29_S29_EEEvvEEEEvNT_6ParamsE:
        .type           _ZN7cutlass13device_kernelINS_4gemm6kernel13GemmUniversalIN4cute5tupleIJiiiiEEENS1_10collective13CollectiveMmaINS1_35MainloopSm100TmaUmmaWarpSpecializedILi40ELi2ELi4ENS5_IJNS4_1CILi2EEENSA_ILi1EEESC_EEEEENS5_IJNSA_ILi128EEENSA_ILi192EEENSA_ILi16EEEEEENS_10bfloat16_tENS5_IJlSC_lEEESJ_SK_NS4_8TiledMMAINS4_8MMA_AtomIJNS4_26SM100_MMA_F16BF16_2x1SM_SSISJ_SJ_fLi128ELi192ELNS4_4UMMA5MajorE0ELSP_0ELNSO_7ScaleInE0ELSQ_0EEEEEENS4_6LayoutINS5_IJSC_SC_SC_EEENS5_IJNSA_ILi0EEESV_SV_EEEEENS5_IJNS4_10UnderscoreESY_SY_EEEEENS4_18SM100_TMA_2SM_LOADENS4_14ComposedLayoutINS4_7SwizzleILi1ELi4ELi3EEENS4_18smem_ptr_flag_bitsILi16EEENST_INS5_IJNSA_ILi8EEESH_EEENS5_IJSH_SC_EEEEEEEvNS4_8identityES11_S1B_vS1C_EENS_8epilogue10collective18CollectiveEpilogueINS1E_23Sm100TmaWarpSpecializedILi3ELi2ELi32ELb1ELb0EEEJNS5_IJNSA_ILi64EEESG_SH_EEENS5_IJNST_IS1J_SC_EENST_INS5_IJNSA_ILi32EEESB_EEENS5_IJSC_NSA_ILi96EEEEEEEEEEESJ_SK_SJ_SK_NS1E_6fusion15FusionCallbacksIS1I_NS1S_17LinearCombinationISJ_fSJ_fLNS_15FloatRoundStyleE2EEES1K_S1R_JEEENS4_5SM1004TMEM4LOAD26SM100_TMEM_LOAD_32dp32b32xENS4_13SM90_TMA_LOADENS12_INS13_ILi2ELi4ELi3EEES16_NST_INS5_IJS17_S1M_EEENS5_IJS1M_SC_EEEEEEENS4_39AutoVectorizingCopyWithAssumedAlignmentILi128EEENS4_14SM90_TMA_STOREES27_S29_S29_EEEvvEEEEvNT_6ParamsE,@function
        .size           _ZN7cutlass13device_kernelINS_4gemm6kernel13GemmUniversalIN4cute5tupleIJiiiiEEENS1_10collective13CollectiveMmaINS1_35MainloopSm100TmaUmmaWarpSpecializedILi40ELi2ELi4ENS5_IJNS4_1CILi2EEENSA_ILi1EEESC_EEEEENS5_IJNSA_ILi128EEENSA_ILi192EEENSA_ILi16EEEEEENS_10bfloat16_tENS5_IJlSC_lEEESJ_SK_NS4_8TiledMMAINS4_8MMA_AtomIJNS4_26SM100_MMA_F16BF16_2x1SM_SSISJ_SJ_fLi128ELi192ELNS4_4UMMA5MajorE0ELSP_0ELNSO_7ScaleInE0ELSQ_0EEEEEENS4_6LayoutINS5_IJSC_SC_SC_EEENS5_IJNSA_ILi0EEESV_SV_EEEEENS5_IJNS4_10UnderscoreESY_SY_EEEEENS4_18SM100_TMA_2SM_LOADENS4_14ComposedLayoutINS4_7SwizzleILi1ELi4ELi3EEENS4_18smem_ptr_flag_bitsILi16EEENST_INS5_IJNSA_ILi8EEESH_EEENS5_IJSH_SC_EEEEEEEvNS4_8identityES11_S1B_vS1C_EENS_8epilogue10collective18CollectiveEpilogueINS1E_23Sm100TmaWarpSpecializedILi3ELi2ELi32ELb1ELb0EEEJNS5_IJNSA_ILi64EEESG_SH_EEENS5_IJNST_IS1J_SC_EENST_INS5_IJNSA_ILi32EEESB_EEENS5_IJSC_NSA_ILi96EEEEEEEEEEESJ_SK_SJ_SK_NS1E_6fusion15FusionCallbacksIS1I_NS1S_17LinearCombinationISJ_fSJ_fLNS_15FloatRoundStyleE2EEES1K_S1R_JEEENS4_5SM1004TMEM4LOAD26SM100_TMEM_LOAD_32dp32b32xENS4_13SM90_TMA_LOADENS12_INS13_ILi2ELi4ELi3EEES16_NST_INS5_IJS17_S1M_EEENS5_IJS1M_SC_EEEEEEENS4_39AutoVectorizingCopyWithAssumedAlignmentILi128EEENS4_14SM90_TMA_STOREES27_S29_S29_EEEvvEEEEvNT_6ParamsE,(.L_x_293 - _ZN7cutlass13device_kernelINS_4gemm6kernel13GemmUniversalIN4cute5tupleIJiiiiEEENS1_10collective13CollectiveMmaINS1_35MainloopSm100TmaUmmaWarpSpecializedILi40ELi2ELi4ENS5_IJNS4_1CILi2EEENSA_ILi1EEESC_EEEEENS5_IJNSA_ILi128EEENSA_ILi192EEENSA_ILi16EEEEEENS_10bfloat16_tENS5_IJlSC_lEEESJ_SK_NS4_8TiledMMAINS4_8MMA_AtomIJNS4_26SM100_MMA_F16BF16_2x1SM_SSISJ_SJ_fLi128ELi192ELNS4_4UMMA5MajorE0ELSP_0ELNSO_7ScaleInE0ELSQ_0EEEEEENS4_6LayoutINS5_IJSC_SC_SC_EEENS5_IJNSA_ILi0EEESV_SV_EEEEENS5_IJNS4_10UnderscoreESY_SY_EEEEENS4_18SM100_TMA_2SM_LOADENS4_14ComposedLayoutINS4_7SwizzleILi1ELi4ELi3EEENS4_18smem_ptr_flag_bitsILi16EEENST_INS5_IJNSA_ILi8EEESH_EEENS5_IJSH_SC_EEEEEEEvNS4_8identityES11_S1B_vS1C_EENS_8epilogue10collective18CollectiveEpilogueINS1E_23Sm100TmaWarpSpecializedILi3ELi2ELi32ELb1ELb0EEEJNS5_IJNSA_ILi64EEESG_SH_EEENS5_IJNST_IS1J_SC_EENST_INS5_IJNSA_ILi32EEESB_EEENS5_IJSC_NSA_ILi96EEEEEEEEEEESJ_SK_SJ_SK_NS1E_6fusion15FusionCallbacksIS1I_NS1S_17LinearCombinationISJ_fSJ_fLNS_15FloatRoundStyleE2EEES1K_S1R_JEEENS4_5SM1004TMEM4LOAD26SM100_TMEM_LOAD_32dp32b32xENS4_13SM90_TMA_LOADENS12_INS13_ILi2ELi4ELi3EEES16_NST_INS5_IJS17_S1M_EEENS5_IJS1M_SC_EEEEEEENS4_39AutoVectorizingCopyWithAssumedAlignmentILi128EEENS4_14SM90_TMA_STOREES27_S29_S29_EEEvvEEEEvNT_6ParamsE)
        .other          _ZN7cutlass13device_kernelINS_4gemm6kernel13GemmUniversalIN4cute5tupleIJiiiiEEENS1_10collective13CollectiveMmaINS1_35MainloopSm100TmaUmmaWarpSpecializedILi40ELi2ELi4ENS5_IJNS4_1CILi2EEENSA_ILi1EEESC_EEEEENS5_IJNSA_ILi128EEENSA_ILi192EEENSA_ILi16EEEEEENS_10bfloat16_tENS5_IJlSC_lEEESJ_SK_NS4_8TiledMMAINS4_8MMA_AtomIJNS4_26SM100_MMA_F16BF16_2x1SM_SSISJ_SJ_fLi128ELi192ELNS4_4UMMA5MajorE0ELSP_0ELNSO_7ScaleInE0ELSQ_0EEEEEENS4_6LayoutINS5_IJSC_SC_SC_EEENS5_IJNSA_ILi0EEESV_SV_EEEEENS5_IJNS4_10UnderscoreESY_SY_EEEEENS4_18SM100_TMA_2SM_LOADENS4_14ComposedLayoutINS4_7SwizzleILi1ELi4ELi3EEENS4_18smem_ptr_flag_bitsILi16EEENST_INS5_IJNSA_ILi8EEESH_EEENS5_IJSH_SC_EEEEEEEvNS4_8identityES11_S1B_vS1C_EENS_8epilogue10collective18CollectiveEpilogueINS1E_23Sm100TmaWarpSpecializedILi3ELi2ELi32ELb1ELb0EEEJNS5_IJNSA_ILi64EEESG_SH_EEENS5_IJNST_IS1J_SC_EENST_INS5_IJNSA_ILi32EEESB_EEENS5_IJSC_NSA_ILi96EEEEEEEEEEESJ_SK_SJ_SK_NS1E_6fusion15FusionCallbacksIS1I_NS1S_17LinearCombinationISJ_fSJ_fLNS_15FloatRoundStyleE2EEES1K_S1R_JEEENS4_5SM1004TMEM4LOAD26SM100_TMEM_LOAD_32dp32b32xENS4_13SM90_TMA_LOADENS12_INS13_ILi2ELi4ELi3EEES16_NST_INS5_IJS17_S1M_EEENS5_IJS1M_SC_EEEEEEENS4_39AutoVectorizingCopyWithAssumedAlignmentILi128EEENS4_14SM90_TMA_STOREES27_S29_S29_EEEvvEEEEvNT_6ParamsE,@"STO_CUDA_ENTRY STV_DEFAULT"
_ZN7cutlass13device_kernelINS_4gemm6kernel13GemmUniversalIN4cute5tupleIJiiiiEEENS1_10collective13CollectiveMmaINS1_35MainloopSm100TmaUmmaWarpSpecializedILi40ELi2ELi4ENS5_IJNS4_1CILi2EEENSA_ILi1EEESC_EEEEENS5_IJNSA_ILi128EEENSA_ILi192EEENSA_ILi16EEEEEENS_10bfloat16_tENS5_IJlSC_lEEESJ_SK_NS4_8TiledMMAINS4_8MMA_AtomIJNS4_26SM100_MMA_F16BF16_2x1SM_SSISJ_SJ_fLi128ELi192ELNS4_4UMMA5MajorE0ELSP_0ELNSO_7ScaleInE0ELSQ_0EEEEEENS4_6LayoutINS5_IJSC_SC_SC_EEENS5_IJNSA_ILi0EEESV_SV_EEEEENS5_IJNS4_10UnderscoreESY_SY_EEEEENS4_18SM100_TMA_2SM_LOADENS4_14ComposedLayoutINS4_7SwizzleILi1ELi4ELi3EEENS4_18smem_ptr_flag_bitsILi16EEENST_INS5_IJNSA_ILi8EEESH_EEENS5_IJSH_SC_EEEEEEEvNS4_8identityES11_S1B_vS1C_EENS_8epilogue10collective18CollectiveEpilogueINS1E_23Sm100TmaWarpSpecializedILi3ELi2ELi32ELb1ELb0EEEJNS5_IJNSA_ILi64EEESG_SH_EEENS5_IJNST_IS1J_SC_EENST_INS5_IJNSA_ILi32EEESB_EEENS5_IJSC_NSA_ILi96EEEEEEEEEEESJ_SK_SJ_SK_NS1E_6fusion15FusionCallbacksIS1I_NS1S_17LinearCombinationISJ_fSJ_fLNS_15FloatRoundStyleE2EEES1K_S1R_JEEENS4_5SM1004TMEM4LOAD26SM100_TMEM_LOAD_32dp32b32xENS4_13SM90_TMA_LOADENS12_INS13_ILi2ELi4ELi3EEES16_NST_INS5_IJS17_S1M_EEENS5_IJS1M_SC_EEEEEEENS4_39AutoVectorizingCopyWithAssumedAlignmentILi128EEENS4_14SM90_TMA_STOREES27_S29_S29_EEEvvEEEEvNT_6ParamsE:
[----:B------:R-:W1:Y:S01]  /*0000*/  LDC R1, c[0x0][0x37c] ;  /* 0x0000df00ff017b82 */ /* 0x000e620000000800 */
[----:B------:R-:W2:Y:S01]  /*0010*/  S2R R105, SR_TID.X ;  /* 0x0000000000697919 */ /* 0x000ea20000002100 */
[----:B------:R-:W3:Y:S06]  /*0020*/  LDCU.64 UR4, c[0x0][0x890] ;  /* 0x00011200ff0477ac */ /* 0x000eec0008000a00 */
[----:B------:R-:W4:Y:S01]  /*0030*/  S2UR UR37, SR_CgaCtaId ;  /* 0x00000000002579c3 */ /* 0x000f220000008800 */
[----:B------:R-:W-:Y:S02]  /*0040*/  PRMT R92, RZ, 0x7610, R92 ;  /* 0x00007610ff5c7816 */ /* 0x000fe4000000005c */
[----:B------:R-:W-:Y:S01]  /*0050*/  ELECT P1, URZ, PT ;  /* 0x0000000000ff782f */ /* 0x000fe20003820000 */
[----:B------:R-:W1:Y:S01]  /*0060*/  LDCU.64 UR46, c[0x0][0x358] ;  /* 0x00006b00ff2e77ac */ /* 0x000e620008000a00 */
[----:B---3--:R-:W-:-:S04]  /*0070*/  UISETP.NE.U32.AND UP0, UPT, UR4, URZ, UPT ;  /* 0x000000ff0400728c */ /* 0x008fc8000bf05070 */
[----:B------:R-:W-:Y:S02]  /*0080*/  UISETP.NE.AND.EX UP0, UPT, UR5, URZ, UPT, UP0 ;  /* 0x000000ff0500728c */ /* 0x000fe4000bf05300 */
[----:B----4-:R-:W-:Y:S02]  /*0090*/  ULOP3.LUT UR9, UR37, 0x1, URZ, 0xc0, !UPT ;  /* 0x0000000125097892 */ /* 0x010fe4000f8ec0ff */
[----:B------:R-:W-:Y:S01]  /*00a0*/  ULOP3.LUT UR8, UR37, 0x1, URZ, 0x3c, !UPT ;  /* 0x0000000125087892 */ /* 0x000fe2000f8e3cff */
[----:B--2---:R-:W-:-:S05]  /*00b0*/  SHF.R.U32.HI R96, RZ, 0x5, R105 ;  /* 0x00000005ff607819 */ /* 0x004fca0000011669 */
[----:B------:R-:W2:Y:S02]  /*00c0*/  SHFL.IDX PT, R0, R96, RZ, 0x1f ;  /* 0x00001fff60007589 */ /* 0x000ea400000e0000 */
[----:B--2---:R-:W-:Y:S01]  /*00d0*/  R2UR UR10, R0 ;  /* 0x00000000000a72ca */ /* 0x004fe200000e0000 */
[----:B-1----:R-:W-:-:S14]  /*00e0*/  BRA.U UP0, `(.L_x_0) ;  /* 0x00000001002c7547 */ /* 0x002fdc000b800000 */
[----:B------:R-:W1:Y:S02]  /*00f0*/  LDCU.64 UR6, c[0x0][0x888] ;  /* 0x00011100ff0677ac */ /* 0x000e640008000a00 */
[----:B-1----:R-:W-:-:S04]  /*0100*/  UISETP.NE.U32.AND UP0, UPT, UR6, URZ, UPT ;  /* 0x000000ff0600728c */ /* 0x002fc8000bf05070 */
[----:B------:R-:W-:-:S09]  /*0110*/  UISETP.NE.AND.EX UP0, UPT, UR7, URZ, UPT, UP0 ;  /* 0x000000ff0700728c */ /* 0x000fd2000bf05300 */
[----:B------:R-:W-:Y:S05]  /*0120*/  BRA.U !UP0, `(.L_x_1) ;  /* 0x0000000108107547 */ /* 0x000fea000b800000 */
[----:B------:R-:W1:Y:S02]  /*0130*/  LDC.64 R2, c[0x0][0x888] ;  /* 0x00022200ff027b82 */ /* 0x000e640000000a00 */
[----:B-1----:R1:W5:Y:S01]  /*0140*/  LDG.E R49, desc[UR46][R2.64] ;  /* 0x0000002e02317981 */ /* 0x002362000c1e1900 */
[----:B------:R-:W-:Y:S01]  /*0150*/  HFMA2 R92, -RZ, RZ, 0, 5.9604644775390625e-08 ;  /* 0x00000001ff5c7431 */ /* 0x000fe200000001ff */
[----:B------:R-:W-:Y:S05]  /*0160*/  BRA `(.L_x_0) ;  /* 0x00000000000c7947 */ /* 0x000fea0003800000 */
.L_x_1:
[----:B------:R-:W1:Y:S01]  /*0170*/  LDCU UR6, c[0x0][0x880] ;  /* 0x00011000ff0677ac */ /* 0x000e620008000800 */
[----:B------:R-:W-:Y:S01]  /*0180*/  HFMA2 R92, -RZ, RZ, 0, 5.9604644775390625e-08 ;  /* 0x00000001ff5c7431 */ /* 0x000fe200000001ff */
[----:B-1----:R-:W-:-:S07]  /*0190*/  MOV R49, UR6 ;  /* 0x0000000600317c02 */ /* 0x002fce0008000f00 */
.L_x_0:
[----:B------:R-:W2:Y:S02]  /*01a0*/  LDCU.64 UR6, c[0x0][0x8b0] ;  /* 0x00011600ff0677ac */ /* 0x000ea40008000a00 */
[----:B--2---:R-:W-:-:S04]  /*01b0*/  UISETP.NE.U32.AND UP0, UPT, UR6, URZ, UPT ;  /* 0x000000ff0600728c */ /* 0x004fc8000bf05070 */
[----:B------:R-:W-:-:S09]  /*01c0*/  UISETP.NE.AND.EX UP0, UPT, UR7, URZ, UPT, UP0 ;  /* 0x000000ff0700728c */ /* 0x000fd2000bf05300 */
[----:B------:R-:W-:Y:S05]  /*01d0*/  BRA.U UP0, `(.L_x_2) ;  /* 0x0000000100247547 */ /* 0x000fea000b800000 */
[----:B------:R-:W2:Y:S02]  /*01e0*/  LDCU.64 UR6, c[0x0][0x8a8] ;  /* 0x00011500ff0677ac */ /* 0x000ea40008000a00 */
[----:B--2---:R-:W-:-:S04]  /*01f0*/  UISETP.NE.U32.AND UP0, UPT, UR6, URZ, UPT ;  /* 0x000000ff0600728c */ /* 0x004fc8000bf05070 */
[----:B------:R-:W-:-:S09]  /*0200*/  UISETP.NE.AND.EX UP0, UPT, UR7, URZ, UPT, UP0 ;  /* 0x000000ff0700728c */ /* 0x000fd2000bf05300 */
[----:B------:R-:W-:Y:S05]  /*0210*/  BRA.U !UP0, `(.L_x_3) ;  /* 0x00000001080c7547 */ /* 0x000fea000b800000 */
[----:B------:R-:W2:Y:S02]  /*0220*/  LDC.64 R46, c[0x0][0x8a8] ;  /* 0x00022a00ff2e7b82 */ /* 0x000ea40000000a00 */
[----:B--2---:R2:W5:Y:S01]  /*0230*/  LDG.E R46, desc[UR46][R46.64] ;  /* 0x0000002e2e2e7981 */ /* 0x004562000c1e1900 */
[----:B------:R-:W-:Y:S05]  /*0240*/  BRA `(.L_x_2) ;  /* 0x0000000000087947 */ /* 0x000fea0003800000 */
.L_x_3:
[----:B------:R-:W2:Y:S02]  /*0250*/  LDCU UR6, c[0x0][0x8a0] ;  /* 0x00011400ff0677ac */ /* 0x000ea40008000800 */
[----:B--2---:R-:W-:Y:S02]  /*0260*/  MOV R46, UR6 ;  /* 0x00000006002e7c02 */ /* 0x004fe40008000f00 */
.L_x_2:
[----:B------:R-:W-:Y:S01]  /*0270*/  IMAD.U32 R0, RZ, RZ, UR10 ;  /* 0x0000000aff007e24 */ /* 0x000fe2000f8e00ff */
[----:B------:R-:W-:Y:S04]  /*0280*/  BSSY.RECONVERGENT B0, `(.L_x_4) ;  /* 0x000000c000007945 */ /* 0x000fe80003800200 */
[C---:B------:R-:W-:Y:S02]  /*0290*/  ISETP.NE.OR P2, PT, R0.reuse, 0x1, !P1 ;  /* 0x000000010000780c */ /* 0x040fe40004f45670 */
[----:B------:R-:W-:-:S11]  /*02a0*/  ISETP.NE.OR P0, PT, R0, 0x3, !P1 ;  /* 0x000000030000780c */ /* 0x000fd60004f05670 */
[----:B------:R-:W-:Y:S05]  /*02b0*/  @P2 BRA `(.L_x_5) ;  /* 0x0000000000202947 */ /* 0x000fea0003800000 */
[----:B------:R-:W3:Y:S02]  /*02c0*/  LDCU.64 UR6, c[0x0][0x348] ;  /* 0x00006900ff0677ac */ /* 0x000ee40008000a00 */
[----:B---3--:R-:W-:Y:S02]  /*02d0*/  UIADD3 UR12, UP1, UPT, UR6, 0x80, URZ ;  /* 0x00000080060c7890 */ /* 0x008fe4000ff3e0ff */
[----:B------:R-:W-:Y:S02]  /*02e0*/  UIADD3 UR6, UP0, UPT, UR6, 0x180, URZ ;  /* 0x0000018006067890 */ /* 0x000fe4000ff1e0ff */
[----:B------:R-:W-:Y:S02]  /*02f0*/  UIADD3.X UR13, UPT, UPT, URZ, UR7, URZ, UP1, !UPT ;  /* 0x00000007ff0d7290 */ /* 0x000fe40008ffe4ff */
[----:B------:R-:W-:-:S07]  /*0300*/  UIADD3.X UR7, UPT, UPT, URZ, UR7, URZ, UP0, !UPT ;  /* 0x00000007ff077290 */ /* 0x000fce00087fe4ff */
[----:B------:R3:W-:Y:S02]  /*0310*/  UTMACCTL.PF [UR12] ;  /* 0x000000000c0079b9 */ /* 0x0007e40008040000 */
[----:B------:R3:W-:Y:S02]  /*0320*/  UTMACCTL.PF [UR6] ;  /* 0x00000000060079b9 */ /* 0x0007e40008040000 */
[----:B---3--:R-:W-:Y:S01]  /*0330*/  NOP ;  /* 0x0000000000007918 */ /* 0x008fe20000000000 */
.L_x_5:
[----:B------:R-:W-:Y:S05]  /*0340*/  BSYNC.RECONVERGENT B0 ;  /* 0x0000000000007941 */ /* 0x000fea0003800200 */
.L_x_4:
[----:B------:R-:W-:Y:S04]  /*0350*/  BSSY.RECONVERGENT B0, `(.L_x_6) ;  /* 0x000000a000007945 */ /* 0x000fe80003800200 */
        /* <DEDUP_REMOVED lines=9> */
.L_x_7:
[----:B------:R-:W-:Y:S05]  /*03f0*/  BSYNC.RECONVERGENT B0 ;  /* 0x0000000000007941 */ /* 0x000fea0003800200 */
.L_x_6:
[----:B------:R-:W3:Y:S01]  /*0400*/  LDCU.64 UR6, c[0x0][0x888] ;  /* 0x00011100ff0677ac */ /* 0x000ee20008000a00 */
[----:B------:R-:W-:Y:S02]  /*0410*/  UISETP.EQ.U32.AND UP1, UPT, UR4, URZ, UPT ;  /* 0x000000ff0400728c */ /* 0x000fe4000bf22070 */
[----:B------:R-:W-:Y:S02]  /*0420*/  UPLOP3.LUT UP5, UPT, UPT, UPT, UPT, 0x80, 0x8 ;  /* 0x000000000008789c */ /* 0x000fe40003faf070 */
[----:B---3--:R-:W-:-:S04]  /*0430*/  UISETP.NE.U32.AND UP0, UPT, UR6, URZ, UPT ;  /* 0x000000ff0600728c */ /* 0x008fc8000bf05070 */
[----:B------:R-:W-:-:S04]  /*0440*/  UISETP.NE.AND.EX UP0, UPT, UR7, URZ, UPT, UP0 ;  /* 0x000000ff0700728c */ /* 0x000fc8000bf05300 */
[----:B------:R-:W-:-:S04]  /*0450*/  UISETP.EQ.OR.EX UP2, UPT, UR5, URZ, !UP0, UP1 ;  /* 0x000000ff0500728c */ /* 0x000fc8000c742710 */
[----:B------:R-:W-:-:S05]  /*0460*/  UP2UR UR51, UPR, URZ, 0x4 ;  /* 0x00000004ff337883 */ /* 0x000fca0008000000 */
[----:B------:R-:W-:Y:S07]  /*0470*/  BRA.U !UP2, `(.L_x_8) ;  /* 0x000000010a207547 */ /* 0x000fee000b800000 */
[----:B------:R-:W-:Y:S01]  /*0480*/  UISETP.NE.U32.AND UP2, UPT, UR4, URZ, UPT ;  /* 0x000000ff0400728c */ /* 0x000fe2000bf45070 */
[----:B-----5:R-:W-:Y:S01]  /*0490*/  FSETP.NEU.AND P0, PT, R49, RZ, PT ;  /* 0x000000ff3100720b */ /* 0x020fe20003f0d000 */
[----:B------:R-:W-:Y:S02]  /*04a0*/  USEL UR4, URZ, 0xffffffff, UP0 ;  /* 0xffffffffff047887 */ /* 0x000fe40008000000 */
[----:B------:R-:W-:-:S10]  /*04b0*/  UISETP.NE.AND.EX UP2, UPT, UR5, URZ, UPT, UP2 ;  /* 0x000000ff0500728c */ /* 0x000fd4000bf45320 */
[----:B------:R-:W-:Y:S01]  /*04c0*/  VOTEU.ANY UP1, P0 ;  /* 0x0000000000ff7886 */ /* 0x000fe20000020100 */
[----:B------:R-:W-:-:S04]  /*04d0*/  @!UP2 USEL UR4, URZ, 0xffffffff, UP1 ;  /* 0xffffffffff04a887 */ /* 0x000fc80008800000 */
[----:B------:R-:W-:-:S04]  /*04e0*/  ULOP3.LUT UR4, UR4, 0x1, URZ, 0xc0, !UPT ;  /* 0x0000000104047892 */ /* 0x000fc8000f8ec0ff */
[----:B------:R-:W-:-:S11]  /*04f0*/  UISETP.NE.U32.AND UP5, UPT, UR4, 0x1, UPT ;  /* 0x000000010400788c */ /* 0x000fd6000bfa5070 */
.L_x_8:
[----:B------:R-:W3:Y:S01]  /*0500*/  SHFL.IDX PT, R0, R96, RZ, 0x1f ;  /* 0x00001fff60007589 */ /* 0x000ee200000e0000 */
[----:B------:R-:W-:-:S04]  /*0510*/  UISETP.NE.AND UP1, UPT, UR10, 0x2, UPT ;  /* 0x000000020a00788c */ /* 0x000fc8000bf25270 */
[----:B------:R-:W-:Y:S02]  /*0520*/  UISETP.EQ.AND UP2, UPT, UR9, URZ, !UP1 ;  /* 0x000000ff0900728c */ /* 0x000fe4000cf42270 */
[----:B------:R-:W-:-:S04]  /*0530*/  USEL UR6, URZ, 0x1, UP1 ;  /* 0x00000001ff067887 */ /* 0x000fc80008800000 */
[----:B------:R-:W-:Y:S02]  /*0540*/  PLOP3.LUT P5, PT, P1, PT, UP2, 0x80, 0x8 ;  /* 0x000000000008781c */ /* 0x000fe40000faf028 */
[----:B---3--:R-:W-:-:S13]  /*0550*/  ISETP.NE.AND P0, PT, R0, RZ, PT ;  /* 0x000000ff0000720c */ /* 0x008fda0003f05270 */
[----:B------:R-:W-:Y:S05]  /*0560*/  @P0 BRA `(.L_x_9) ;  /* 0x0000000400700947 */ /* 0x000fea0003800000 */
[----:B------:R-:W-:Y:S01]  /*0570*/  ELECT P0, URZ, PT ;  /* 0x0000000000ff782f */ /* 0x000fe20003800000 */
[----:B------:R-:W-:-:S12]  /*0580*/  BSSY.RECONVERGENT B0, `(.L_x_9) ;  /* 0x000005a000007945 */ /* 0x000fd80003800200 */
[----:B------:R-:W-:Y:S05]  /*0590*/  @!P0 BRA `(.L_x_10) ;  /* 0x0000000400608947 */ /* 0x000fea0003800000 */
[----:B------:R-:W-:Y:S01]  /*05a0*/  UMOV UR5, 0x400 ;  /* 0x0000040000057882 */ /* 0x000fe20000000000 */
[----:B------:R-:W-:Y:S01]  /*05b0*/  UMOV UR4, 0x1 ;  /* 0x0000000100047882 */ /* 0x000fe20000000000 */
[----:B------:R-:W-:Y:S02]  /*05c0*/  ULEA UR5, UR37, UR5, 0x18 ;  /* 0x0000000525057291 */ /* 0x000fe4000f8ec0ff */
[----:B------:R-:W-:-:S04]  /*05d0*/  UIADD3 UR12, UPT, UPT, -UR4, 0x100000, URZ ;  /* 0x00100000040c7890 */ /* 0x000fc8000fffe1ff */
[----:B------:R-:W-:Y:S02]  /*05e0*/  USHF.L.U32 UR13, UR12, 0xb, URZ ;  /* 0x0000000b0c0d7899 */ /* 0x000fe400080006ff */
[----:B------:R-:W-:Y:S01]  /*05f0*/  USHF.L.U32 UR12, UR12, 0x1, URZ ;  /* 0x000000010c0c7899 */ /* 0x000fe200080006ff */
[----:B------:R-:W3:Y:S11]  /*0600*/  FENCE.VIEW.ASYNC.S ;  /* 0x00000000000073c6 */ /* 0x000ef60000000000 */
[----:B---3--:R3:W4:Y:S01]  /*0610*/  SYNCS.EXCH.64 URZ, [UR5], UR12 ;  /* 0x0000000c05ff75b2 */ /* 0x0087220008000100 */
[----:B------:R3:W1:Y:S01]  /*0620*/  SYNCS.EXCH.64 URZ, [UR5+0x140], UR12 ;  /* 0x0001400c05ff75b2 */ /* 0x0006620008000100 */
        /* <DEDUP_REMOVED lines=77> */
[----:B------:R3:W1:Y:S02]  /*0b00*/  SYNCS.EXCH.64 URZ, [UR5+0x278], UR12 ;  /* 0x0002780c05ff75b2 */ /* 0x0006640008000100 */
[----:B---34-:R-:W-:Y:S01]  /*0b10*/  NOP ;  /* 0x0000000000007918 */ /* 0x018fe20000000000 */
.L_x_10:
[----:B------:R-:W-:Y:S05]  /*0b20*/  BSYNC.RECONVERGENT B0 ;  /* 0x0000000000007941 */ /* 0x000fea0003800200 */
.L_x_9:
[----:B------:R-:W3:Y:S01]  /*0b30*/  SHFL.IDX PT, R0, R96, RZ, 0x1f ;  /* 0x00001fff60007589 */ /* 0x000ee200000e0000 */
[----:B------:R-:W-:Y:S01]  /*0b40*/  NOP ;  /* 0x0000000000007918 */ /* 0x000fe20000000000 */
[----:B---3--:R-:W-:-:S13]  /*0b50*/  ISETP.NE.AND P0, PT, R0, 0x1, PT ;  /* 0x000000010000780c */ /* 0x008fda0003f05270 */
[----:B------:R-:W-:Y:S05]  /*0b60*/  @P0 BRA `(.L_x_11) ;  /* 0x00000000004c0947 */ /* 0x000fea0003800000 */
[----:B------:R-:W-:Y:S01]  /*0b70*/  UMOV UR7, 0x400 ;  /* 0x0000040000077882 */ /* 0x000fe20000000000 */
[----:B------:R-:W-:Y:S01]  /*0b80*/  UMOV UR5, 0x20 ;  /* 0x0000002000057882 */ /* 0x000fe20000000000 */
[----:B------:R-:W-:Y:S01]  /*0b90*/  UMOV UR4, 0x80 ;  /* 0x0000008000047882 */ /* 0x000fe20000000000 */
[----:B------:R-:W-:Y:S02]  /*0ba0*/  ULEA UR7, UR37, UR7, 0x18 ;  /* 0x0000000725077291 */ /* 0x000fe4000f8ec0ff */
[----:B------:R-:W-:-:S04]  /*0bb0*/  UIADD3 UR12, UPT, UPT, -UR5, 0x100000, URZ ;  /* 0x00100000050c7890 */ /* 0x000fc8000fffe1ff */
[----:B------:R-:W-:Y:S02]  /*0bc0*/  USHF.L.U32 UR13, UR12, 0xb, URZ ;  /* 0x0000000b0c0d7899 */ /* 0x000fe400080006ff */
[----:B------:R-:W-:Y:S02]  /*0bd0*/  USHF.L.U32 UR12, UR12, 0x1, URZ ;  /* 0x000000010c0c7899 */ /* 0x000fe400080006ff */
[----:B------:R-:W-:-:S04]  /*0be0*/  UIADD3 UR4, UPT, UPT, -UR4, 0x100000, URZ ;  /* 0x0010000004047890 */ /* 0x000fc8000fffe1ff */
[----:B------:R-:W-:Y:S02]  /*0bf0*/  USHF.L.U32 UR5, UR4, 0xb, URZ ;  /* 0x0000000b04057899 */ /* 0x000fe400080006ff */
[----:B------:R-:W-:Y:S01]  /*0c00*/  USHF.L.U32 UR4, UR4, 0x1, URZ ;  /* 0x0000000104047899 */ /* 0x000fe200080006ff */
[----:B------:R-:W-:Y:S01]  /*0c10*/  ELECT P0, URZ, PT ;  /* 0x0000000000ff782f */ /* 0x000fe20003800000 */
[----:B------:R-:W3:Y:S02]  /*0c20*/  FENCE.VIEW.ASYNC.S ;  /* 0x00000000000073c6 */ /* 0x000ee40000000000 */
[----:B---3--:R3:W4:Y:S08]  /*0c30*/  SYNCS.EXCH.64 URZ, [UR7+0x280], UR12 ;  /* 0x0002800c07ff75b2 */ /* 0x0087300008000100 */
[----:B------:R3:W1:Y:S01]  /*0c40*/  SYNCS.EXCH.64 URZ, [UR7+0x298], UR4 ;  /* 0x0002980407ff75b2 */ /* 0x0006620008000100 */
[----:B------:R3:W1:Y:S01]  /*0c50*/  SYNCS.EXCH.64 URZ, [UR7+0x288], UR12 ;  /* 0x0002880c07ff75b2 */ /* 0x0006620008000100 */
[----:B------:R3:W1:Y:S01]  /*0c60*/  SYNCS.EXCH.64 URZ, [UR7+0x2a0], UR4 ;  /* 0x0002a00407ff75b2 */ /* 0x0006620008000100 */
[----:B------:R3:W1:Y:S01]  /*0c70*/  SYNCS.EXCH.64 URZ, [UR7+0x290], UR12 ;  /* 0x0002900c07ff75b2 */ /* 0x0006620008000100 */
[----:B------:R3:W1:Y:S01]  /*0c80*/  SYNCS.EXCH.64 URZ, [UR7+0x2a8], UR4 ;  /* 0x0002a80407ff75b2 */ /* 0x0006620008000100 */
[----:B------:R-:W-:Y:S01]  /*0c90*/  NOP ;  /* 0x0000000000007918 */ /* 0x000fe20000000000 */
.L_x_11:
[----:B------:R-:W2:Y:S01]  /*0ca0*/  SHFL.IDX PT, R0, R96, RZ, 0x1f ;  /* 0x00001fff60007589 */ /* 0x000ea200000e0000 */
[----:B------:R-:W-:Y:S01]  /*0cb0*/  NOP ;  /* 0x0000000000007918 */ /* 0x000fe20000000000 */
[----:B--2---:R-:W-:-:S13]  /*0cc0*/  ISETP.NE.AND P0, PT, R0, 0x3, PT ;  /* 0x000000030000780c */ /* 0x004fda0003f05270 */
[----:B------:R-:W-:Y:S05]  /*0cd0*/  @P0 BRA `(.L_x_12) ;  /* 0x00000000002c0947 */ /* 0x000fea0003800000 */
[----:B---3--:R-:W-:Y:S01]  /*0ce0*/  UMOV UR5, 0x400 ;  /* 0x0000040000057882 */ /* 0x008fe20000000000 */
[----:B------:R-:W-:Y:S01]  /*0cf0*/  UMOV UR4, 0x20 ;  /* 0x0000002000047882 */ /* 0x000fe20000000000 */
[----:B------:R-:W-:Y:S02]  /*0d00*/  ULEA UR5, UR37, UR5, 0x18 ;  /* 0x0000000525057291 */ /* 0x000fe4000f8ec0ff */
[----:B------:R-:W-:-:S04]  /*0d10*/  UIADD3 UR12, UPT, UPT, -UR4, 0x100000, URZ ;  /* 0x00100000040c7890 */ /* 0x000fc8000fffe1ff */
[----:B------:R-:W-:Y:S02]  /*0d20*/  USHF.L.U32 UR13, UR12, 0xb, URZ ;  /* 0x0000000b0c0d7899 */ /* 0x000fe400080006ff */
[----:B------:R-:W-:Y:S01]  /*0d30*/  USHF.L.U32 UR12, UR12, 0x1, URZ ;  /* 0x000000010c0c7899 */ /* 0x000fe200080006ff */
[----:B------:R-:W-:Y:S01]  /*0d40*/  ELECT P0, URZ, PT ;  /* 0x0000000000ff782f */ /* 0x000fe20003800000 */
[----:B------:R-:W2:Y:S10]  /*0d50*/  FENCE.VIEW.ASYNC.S ;  /* 0x00000000000073c6 */ /* 0x000eb40000000000 */
[----:B--2---:R2:W3:Y:S01]  /*0d60*/  SYNCS.EXCH.64 URZ, [UR5+0x2b0], UR12 ;  /* 0x0002b00c05ff75b2 */ /* 0x0044e20008000100 */
[----:B------:R2:W1:Y:S01]  /*0d70*/  SYNCS.EXCH.64 URZ, [UR5+0x2b8], UR12 ;  /* 0x0002b80c05ff75b2 */ /* 0x0004620008000100 */
[----:B------:R-:W-:Y:S01]  /*0d80*/  NOP ;  /* 0x0000000000007918 */ /* 0x000fe20000000000 */
.L_x_12:
[----:B------:R-:W4:Y:S01]  /*0d90*/  SHFL.IDX PT, R0, R96, RZ, 0x1f ;  /* 0x00001fff60007589 */ /* 0x000f2200000e0000 */
[----:B------:R-:W-:Y:S01]  /*0da0*/  NOP ;  /* 0x0000000000007918 */ /* 0x000fe20000000000 */
[----:B----4-:R-:W-:-:S13]  /*0db0*/  ISETP.NE.AND P0, PT, R0, 0x4, PT ;  /* 0x000000040000780c */ /* 0x010fda0003f05270 */
[----:B------:R-:W-:Y:S05]  /*0dc0*/  @P0 BRA `(.L_x_13) ;  /* 0x0000000000480947 */ /* 0x000fea0003800000 */
[----:B---3--:R-:W-:Y:S01]  /*0dd0*/  UMOV UR7, 0x1e0 ;  /* 0x000001e000077882 */ /* 0x008fe20000000000 */
[----:B--2---:R-:W-:Y:S01]  /*0de0*/  UMOV UR5, 0x400 ;  /* 0x0000040000057882 */ /* 0x004fe20000000000 */
[----:B------:R-:W-:Y:S01]  /*0df0*/  USEL UR7, UR7, 0x1a0, UP5 ;  /* 0x000001a007077887 */ /* 0x000fe2000a800000 */
        /* <DEDUP_REMOVED lines=9> */
[----:B------:R-:W2:Y:S02]  /*0e90*/  FENCE.VIEW.ASYNC.S ;  /* 0x00000000000073c6 */ /* 0x000ea40000000000 */
[----:B--2---:R4:W2:Y:S08]  /*0ea0*/  SYNCS.EXCH.64 URZ, [UR5+0x2c0], UR12 ;  /* 0x0002c00c05ff75b2 */ /* 0x0048b00008000100 */
[----:B------:R4:W3:Y:S01]  /*0eb0*/  SYNCS.EXCH.64 URZ, [UR5+0x2d0], UR14 ;  /* 0x0002d00e05ff75b2 */ /* 0x0008e20008000100 */
[----:B------:R4:W1:Y:S01]  /*0ec0*/  SYNCS.EXCH.64 URZ, [UR5+0x2c8], UR12 ;  /* 0x0002c80c05ff75b2 */ /* 0x0008620008000100 */
[----:B------:R4:W1:Y:S02]  /*0ed0*/  SYNCS.EXCH.64 URZ, [UR5+0x2d8], UR14 ;  /* 0x0002d80e05ff75b2 */ /* 0x0008640008000100 */
[----:B----4-:R-:W-:Y:S01]  /*0ee0*/  NOP ;  /* 0x0000000000007918 */ /* 0x010fe20000000000 */
.L_x_13:
[----:B------:R-:W4:Y:S01]  /*0ef0*/  SHFL.IDX PT, R0, R96, RZ, 0x1f ;  /* 0x00001fff60007589 */ /* 0x000f2200000e0000 */
[----:B------:R-:W-:Y:S01]  /*0f00*/  NOP ;  /* 0x0000000000007918 */ /* 0x000fe20000000000 */
[----:B----4-:R-:W-:-:S13]  /*0f10*/  ISETP.NE.AND P0, PT, R0, 0x5, PT ;  /* 0x000000050000780c */ /* 0x010fda0003f05270 */
[----:B------:R-:W-:Y:S05]  /*0f20*/  @P0 BRA `(.L_x_14) ;  /* 0x0000000000540947 */ /* 0x000fea0003800000 */
[----:B---3--:R-:W-:Y:S01]  /*0f30*/  UMOV UR7, 0x400 ;  /* 0x0000040000077882 */ /* 0x008fe20000000000 */
[----:B--2---:R-:W-:Y:S01]  /*0f40*/  UMOV UR5, 0x1 ;  /* 0x0000000100057882 */ /* 0x004fe20000000000 */
        /* <DEDUP_REMOVED lines=13> */
[----:B------:R4:W1:Y:S01]  /*1020*/  SYNCS.EXCH.64 URZ, [UR7+0x308], UR4 ;  /* 0x0003080407ff75b2 */ /* 0x0008620008000100 */
[----:B------:R4:W1:Y:S01]  /*1030*/  SYNCS.EXCH.64 URZ, [UR7+0x2f0], UR12 ;  /* 0x0002f00c07ff75b2 */ /* 0x0008620008000100 */
[----:B------:R4:W1:Y:S01]  /*1040*/  SYNCS.EXCH.64 URZ, [UR7+0x310], UR4 ;  /* 0x0003100407ff75b2 */ /* 0x0008620008000100 */
[----:B------:R4:W1:Y:S01]  /*1050*/  SYNCS.EXCH.64 URZ, [UR7+0x2f8], UR12 ;  /* 0x0002f80c07ff75b2 */ /* 0x0008620008000100 */
[----:B------:R4:W1:Y:S02]  /*1060*/  SYNCS.EXCH.64 URZ, [UR7+0x318], UR4 ;  /* 0x0003180407ff75b2 */ /* 0x0008640008000100 */
[----:B----4-:R-:W-:Y:S01]  /*1070*/  NOP ;  /* 0x0000000000007918 */ /* 0x010fe20000000000 */
.L_x_14:
[----:B------:R-:W4:Y:S01]  /*1080*/  SHFL.IDX PT, R0, R96, RZ, 0x1f ;  /* 0x00001fff60007589 */ /* 0x000f2200000e0000 */
[----:B------:R-:W-:Y:S01]  /*1090*/  ISETP.NE.OR P1, PT, RZ, UR10, !P1 ;  /* 0x0000000aff007c0c */ /* 0x000fe2000cf25670 */
[----:B------:R-:W-:Y:S01]  /*10a0*/  NOP ;  /* 0x0000000000007918 */ /* 0x000fe20000000000 */
[----:B----4-:R-:W-:-:S13]  /*10b0*/  ISETP.NE.AND P0, PT, R0, 0x3, PT ;  /* 0x000000030000780c */ /* 0x010fda0003f05270 */
[----:B------:R-:W-:Y:S05]  /*10c0*/  @P0 BRA `(.L_x_15) ;  /* 0x0000000000340947 */ /* 0x000fea0003800000 */
[----:B--23--:R-:W-:Y:S01]  /*10d0*/  UMOV UR5, 0x400 ;  /* 0x0000040000057882 */ /* 0x00cfe20000000000 */
[----:B------:R-:W-:Y:S01]  /*10e0*/  UMOV UR4, 0x20 ;  /* 0x0000002000047882 */ /* 0x000fe20000000000 */
[----:B------:R-:W-:Y:S02]  /*10f0*/  ULEA UR5, UR37, UR5, 0x18 ;  /* 0x0000000525057291 */ /* 0x000fe4000f8ec0ff */
[----:B------:R-:W-:-:S04]  /*1100*/  UIADD3 UR12, UPT, UPT, -UR4, 0x100000, URZ ;  /* 0x00100000040c7890 */ /* 0x000fc8000fffe1ff */
[----:B------:R-:W-:Y:S02]  /*1110*/  USHF.L.U32 UR13, UR12, 0xb, URZ ;  /* 0x0000000b0c0d7899 */ /* 0x000fe400080006ff */
[----:B------:R-:W-:Y:S01]  /*1120*/  USHF.L.U32 UR12, UR12, 0x1, URZ ;  /* 0x000000010c0c7899 */ /* 0x000fe200080006ff */
[----:B------:R-:W-:Y:S01]  /*1130*/  ELECT P0, URZ, PT ;  /* 0x0000000000ff782f */ /* 0x000fe20003800000 */
[----:B------:R-:W2:Y:S10]  /*1140*/  FENCE.VIEW.ASYNC.S ;  /* 0x00000000000073c6 */ /* 0x000eb40000000000 */
[----:B--2---:R4:W2:Y:S01]  /*1150*/  SYNCS.EXCH.64 URZ, [UR5+0x320], UR12 ;  /* 0x0003200c05ff75b2 */ /* 0x0048a20008000100 */
[----:B------:R4:W3:Y:S01]  /*1160*/  SYNCS.EXCH.64 URZ, [UR5+0x330], UR12 ;  /* 0x0003300c05ff75b2 */ /* 0x0008e20008000100 */
[----:B------:R4:W1:Y:S01]  /*1170*/  SYNCS.EXCH.64 URZ, [UR5+0x328], UR12 ;  /* 0x0003280c05ff75b2 */ /* 0x0008620008000100 */
[----:B------:R4:W1:Y:S02]  /*1180*/  SYNCS.EXCH.64 URZ, [UR5+0x338], UR12 ;  /* 0x0003380c05ff75b2 */ /* 0x0008640008000100 */
[----:B----4-:R-:W-:Y:S01]  /*1190*/  NOP ;  /* 0x0000000000007918 */ /* 0x010fe20000000000 */
.L_x_15:
[----:B------:R-:W-:Y:S01]  /*11a0*/  VOTEU.ALL UP1, P1 ;  /* 0x0000000000ff7886 */ /* 0x000fe20000820000 */
[----:B--23--:R-:W2:Y:S01]  /*11b0*/  LDCU UR5, c[0x0][0x36c] ;  /* 0x00006d80ff0577ac */ /* 0x00cea20008000800 */
[----:B------:R-:W-:Y:S01]  /*11c0*/  NOP ;  /* 0x0000000000007918 */ /* 0x000fe20000000000 */
[----:B------:R-:W-:Y:S01]  /*11d0*/  LOP3.LUT R10, R105, 0x1f, RZ, 0xc0, !PT ;  /* 0x0000001f690a7812 */ /* 0x000fe200078ec0ff */
[----:B------:R-:W-:Y:S01]  /*11e0*/  UMOV UR12, 0x20 ;  /* 0x00000020000c7882 */ /* 0x000fe20000000000 */
[----:B------:R-:W-:Y:S01]  /*11f0*/  @!UP1 UMOV UR4, 0x400 ;  /* 0x0000040000049882 */ /* 0x000fe20000000000 */
[----:B------:R-:W-:-:S04]  /*1200*/  @!UP1 UIADD3 UR12, UPT, UPT, -UR12, 0x100000, URZ ;  /* 0x001000000c0c9890 */ /* 0x000fc8000fffe1ff */
[----:B------:R-:W-:Y:S02]  /*1210*/  @!UP1 USHF.L.U32 UR13, UR12, 0xb, URZ ;  /* 0x0000000b0c0d9899 */ /* 0x000fe400080006ff */
[----:B------:R-:W-:Y:S02]  /*1220*/  @!UP1 USHF.L.U32 UR12, UR12, 0x1, URZ ;  /* 0x000000010c0c9899 */ /* 0x000fe400080006ff */
[----:B------:R-:W-:Y:S01]  /*1230*/  @!UP1 ULEA UR4, UR37, UR4, 0x18 ;  /* 0x0000000425049291 */ /* 0x000fe2000f8ec0ff */
[----:B------:R-:W-:Y:S01]  /*1240*/  VOTEU.ALL UP1, P1 ;  /* 0x0000000000ff7886 */ /* 0x000fe20000820000 */
[----:B------:R-:W-:Y:S01]  /*1250*/  UISETP.NE.AND UP4, UPT, UR10, URZ, UPT ;  /* 0x000000ff0a00728c */ /* 0x000fe2000bf85270 */
[----:B------:R-:W3:Y:S09]  /*1260*/  FENCE.VIEW.ASYNC.S ;  /* 0x00000000000073c6 */ /* 0x000ef20000000000 */
[----:B---3--:R3:W4:Y:S01]  /*1270*/  @!UP1 SYNCS.EXCH.64 URZ, [UR4+0x340], UR12 ;  /* 0x0003400c04ff95b2 */ /* 0x0087220008000100 */
[----:B--2---:R-:W-:-:S09]  /*1280*/  UISETP.EQ.U32.AND UP1, UPT, UR5, 0x1, UPT ;  /* 0x000000010500788c */ /* 0x004fd2000bf22070 */
[----:B------:R-:W-:Y:S05]  /*1290*/  BRA.U !UP1, `(.L_x_16) ;  /* 0x0000000109087547 */ /* 0x000fea000b800000 */
[----:B-1--4-:R-:W-:Y:S01]  /*12a0*/  UCGABAR_ARV ;  /* 0x00000000000079c7 */ /* 0x012fe20008000000 */
[----:B------:R-:W-:Y:S05]  /*12b0*/  BRA `(.L_x_17) ;  /* 0x0000000000047947 */ /* 0x000fea0003800000 */
.L_x_16:
[----:B-1--4-:R-:W-:Y:S01]  /*12c0*/  NOP ;  /* 0x0000000000007918 */ /* 0x012fe20000000000 */
.L_x_17:
[----:B------:R-:W1:Y:S01]  /*12d0*/  S2R R15, SR_CTAID.Y ;  /* 0x00000000000f7919 */ /* 0x000e620000002600 */
[----:B------:R-:W-:-:S05]  /*12e0*/  CS2R.32 R91, SR_CgaSize ;  /* 0x00000000005b7805 */ /* 0x000fca0000008a00 */
[----:B------:R-:W-:-:S05]  /*12f0*/  IMAD R91, R91, -0xa0, RZ ;  /* 0xffffff605b5b7824 */ /* 0x000fca00078e02ff */
[----:B---3--:R-:W-:-:S14]  /*1300*/  R2UR UR4, R91 ;  /* 0x000000005b0472ca */ /* 0x008fdc00000e0000 */
[----:B------:R-:W2:Y:S01]  /*1310*/  LDCU UR4, c[0x0][UR4+0x2b4] ;  /* 0x00005680040477ac */ /* 0x000ea20008000800 */
[----:B------:R-:W-:-:S05]  /*1320*/  CS2R.32 R0, SR_CgaSize ;  /* 0x0000000000007805 */ /* 0x000fca0000008a00 */
[----:B------:R-:W-:-:S06]  /*1330*/  IMAD R0, R0, -0xa0, RZ ;  /* 0xffffff6000007824 */ /* 0x000fcc00078e02ff */
[----:B------:R-:W3:Y:S01]  /*1340*/  LDC R0, c[0x0][R0+0x2a4] ;  /* 0x0000a90000007b82 */ /* 0x000ee20000000800 */
[----:B------:R-:W-:Y:S01]  /*1350*/  PRMT R8, RZ, 0x7610, R8 ;  /* 0x00007610ff087816 */ /* 0x000fe20000000008 */
[----:B------:R-:W4:Y:S01]  /*1360*/  S2R R9, SR_CTAID.X ;  /* 0x0000000000097919 */ /* 0x000f220000002500 */
[----:B------:R-:W-:-:S05]  /*1370*/  CS2R.32 R91, SR_CgaSize ;  /* 0x00000000005b7805 */ /* 0x000fca0000008a00 */
[----:B------:R-:W-:-:S05]  /*1380*/  IMAD R91, R91, -0xa0, RZ ;  /* 0xffffff605b5b7824 */ /* 0x000fca00078e02ff */
[----:B------:R-:W-:-:S14]  /*1390*/  R2UR UR5, R91 ;  /* 0x000000005b0572ca */ /* 0x000fdc00000e0000 */
[----:B------:R-:W3:Y:S01]  /*13a0*/  LDCU UR5, c[0x0][UR5+0x2b0] ;  /* 0x00005600050577ac */ /* 0x000ee20008000800 */
[----:B------:R-:W-:Y:S01]  /*13b0*/  UISETP.NE.AND UP2, UPT, UR10, 0x2, UPT ;  /* 0x000000020a00788c */ /* 0x000fe2000bf45270 */
[----:B------:R-:W2:Y:S01]  /*13c0*/  LDC R11, c[0x0][0xb24] ;  /* 0x0002c900ff0b7b82 */ /* 0x000ea20000000800 */
[----:B------:R-:W-:-:S05]  /*13d0*/  CS2R.32 R2, SR_CgaSize ;  /* 0x0000000000027805 */ /* 0x000fca0000008a00 */
[----:B------:R-:W-:-:S06]  /*13e0*/  IMAD R2, R2, -0xa0, RZ ;  /* 0xffffff6002027824 */ /* 0x000fcc00078e02ff */
[----:B------:R-:W3:Y:S08]  /*13f0*/  LDC R2, c[0x0][R2+0x2a0] ;  /* 0x0000a80002027b82 */ /* 0x000ef00000000800 */
[----:B------:R-:W3:Y:S01]  /*1400*/  LDC R37, c[0x0][0xb24] ;  /* 0x0002c900ff257b82 */ /* 0x000ee20000000800 */
[----:B-1----:R-:W-:-:S07]  /*1410*/  I2FP.F32.U32 R90, R15 ;  /* 0x0000000f005a7245 */ /* 0x002fce0000201000 */
[----:B------:R-:W1:Y:S01]  /*1420*/  S2UR UR36, SR_CTAID.Z ;  /* 0x00000000002479c3 */ /* 0x000e620000002700 */
[----:B--2---:R-:W-:Y:S01]  /*1430*/  ISETP.GE.AND P0, PT, R11, 0x1, PT ;  /* 0x000000010b00780c */ /* 0x004fe20003f06270 */
[----:B----4-:R-:W-:Y:S01]  /*1440*/  IMAD.MOV.U32 R14, RZ, RZ, R9 ;  /* 0x000000ffff0e7224 */ /* 0x010fe200078e0009 */
[----:B------:R-:W-:Y:S01]  /*1450*/  I2FP.F32.U32 R91, R9 ;  /* 0x00000009005b7245 */ /* 0x000fe20000201000 */
[----:B------:R-:W-:Y:S01]  /*1460*/  FMUL R90, R90, UR4 ;  /* 0x000000045a5a7c20 */ /* 0x000fe20008400000 */
[----:B------:R-:W2:Y:S03]  /*1470*/  LDCU UR4, c[0x0][0xb30] ;  /* 0x00016600ff0477ac */ /* 0x000ea60008000800 */
[----:B---3--:R-:W-:Y:S02]  /*1480*/  FMUL R91, R91, UR5 ;  /* 0x000000055b5b7c20 */ /* 0x008fe40008400000 */
[----:B------:R-:W3:Y:S08]  /*1490*/  F2I.U32.TRUNC.NTZ R90, R90 ;  /* 0x0000005a005a7305 */ /* 0x000ef0000020f000 */
[----:B------:R-:W4:Y:S01]  /*14a0*/  F2I.U32.TRUNC.NTZ R91, R91 ;  /* 0x0000005b005b7305 */ /* 0x000f22000020f000 */
[----:B--2---:R-:W-:Y:S01]  /*14b0*/  UISETP.NE.AND UP3, UPT, UR4, 0x1, UPT ;  /* 0x000000010400788c */ /* 0x004fe2000bf65270 */
[----:B---3--:R-:W-:-:S05]  /*14c0*/  IADD3 R90, PT, PT, -R90, RZ, RZ ;  /* 0x000000ff5a5a7210 */ /* 0x008fca0007ffe1ff */
[----:B------:R-:W-:Y:S01]  /*14d0*/  IMAD R90, R0, R90, R15 ;  /* 0x0000005a005a7224 */ /* 0x000fe200078e020f */
[----:B------:R-:W-:Y:S01]  /*14e0*/  PRMT R0, RZ, 0x7610, R0 ;  /* 0x00007610ff007816 */ /* 0x000fe20000000000 */
[----:B----4-:R-:W-:-:S04]  /*14f0*/  IMAD.MOV R91, RZ, RZ, -R91 ;  /* 0x000000ffff5b7224 */ /* 0x010fc800078e0a5b */
[----:B------:R-:W-:Y:S01]  /*1500*/  IMAD R91, R2, R91, R9 ;  /* 0x0000005b025b7224 */ /* 0x000fe200078e0209 */
[----:B-1----:R-:W-:Y:S06]  /*1510*/  BRA.U UP4, `(.L_x_18) ;  /* 0x0000000104247547 */ /* 0x002fec000b800000 */
[----:B------:R-:W-:Y:S01]  /*1520*/  ISETP.NE.AND P1, PT, R90, RZ, PT ;  /* 0x000000ff5a00720c */ /* 0x000fe20003f25270 */
[----:B------:R-:W-:Y:S01]  /*1530*/  IMAD.MOV.U32 R0, RZ, RZ, 0x3 ;  /* 0x00000003ff007424 */ /* 0x000fe200078e00ff */
[C---:B------:R-:W-:Y:S02]  /*1540*/  LOP3.LUT R2, R91.reuse, 0xfffffffe, RZ, 0xc0, !PT ;  /* 0xfffffffe5b027812 */ /* 0x040fe400078ec0ff */
[----:B------:R-:W-:Y:S02]  /*1550*/  ISETP.LT.U32.OR P1, PT, R91, 0x2, !P1 ;  /* 0x000000025b00780c */ /* 0x000fe40004f21470 */
[----:B------:R-:W-:Y:S02]  /*1560*/  SHF.L.U32 R0, R0, R2, RZ ;  /* 0x0000000200007219 */ /* 0x000fe400000006ff */
[----:B------:R-:W-:Y:S02]  /*1570*/  SEL R4, RZ, 0x1, !P1 ;  /* 0x00000001ff047807 */ /* 0x000fe40004800000 */
[----:B------:R-:W-:-:S05]  /*1580*/  SEL R3, RZ, 0x2, !P1 ;  /* 0x00000002ff037807 */ /* 0x000fca0004800000 */
[----:B------:R-:W-:-:S05]  /*1590*/  IMAD.IADD R3, R4, 0x1, R3 ;  /* 0x0000000104037824 */ /* 0x000fca00078e0203 */
[----:B------:R-:W-:Y:S02]  /*15a0*/  PRMT R8, R3, 0x7610, R8 ;  /* 0x0000761003087816 */ /* 0x000fe40000000008 */
.L_x_18:
[----:B------:R-:W-:Y:S05]  /*15b0*/  @!P0 BRA `(.L_x_19) ;  /* 0x0000000000b88947 */ /* 0x000fea0003800000 */
[----:B------:R-:W1:Y:S01]  /*15c0*/  LDC.64 R4, c[0x0][0xb18] ;  /* 0x0002c600ff047b82 */ /* 0x000e620000000a00 */
[----:B------:R-:W-:-:S07]  /*15d0*/  ISETP.NE.AND P0, PT, R11, 0x1, PT ;  /* 0x000000010b00780c */ /* 0x000fce0003f05270 */
[----:B------:R-:W2:Y:S08]  /*15e0*/  LDC R14, c[0x0][0xb0c] ;  /* 0x0002c300ff0e7b82 */ /* 0x000eb00000000800 */
[----:B------:R-:W3:Y:S08]  /*15f0*/  LDC R16, c[0x0][0x370] ;  /* 0x0000dc00ff107b82 */ /* 0x000ef00000000800 */
[----:B------:R-:W4:Y:S01]  /*1600*/  LDC R13, c[0x0][0x374] ;  /* 0x0000dd00ff0d7b82 */ /* 0x000f220000000800 */
[----:B-1----:R-:W-:-:S07]  /*1610*/  ISETP.NE.AND P1, PT, R4, 0x1, PT ;  /* 0x000000010400780c */ /* 0x002fce0003f25270 */
[----:B------:R-:W3:Y:S01]  /*1620*/  LDC.64 R6, c[0x0][0xb10] ;  /* 0x0002c400ff067b82 */ /* 0x000ee20000000a00 */
[----:B--2---:R-:W-:-:S07]  /*1630*/  ISETP.NE.AND P2, PT, R14, 0x1, PT ;  /* 0x000000010e00780c */ /* 0x004fce0003f45270 */
[----:B------:R-:W1:Y:S08]  /*1640*/  LDC R12, c[0x0][0xb20] ;  /* 0x0002c800ff0c7b82 */ /* 0x000e700000000800 */
[----:B------:R-:W2:Y:S01]  /*1650*/  LDC.64 R2, c[0x0][0xb28] ;  /* 0x0002ca00ff027b82 */ /* 0x000ea20000000a00 */
[----:B----4-:R-:W-:-:S04]  /*1660*/  IMAD.HI.U32 R17, R13, R5, RZ ;  /* 0x000000050d117227 */ /* 0x010fc800078e00ff */
[----:B------:R-:W-:-:S04]  /*1670*/  IMAD.HI.U32 R5, R15, R5, RZ ;  /* 0x000000050f057227 */ /* 0x000fc800078e00ff */
[----:B---3--:R-:W-:-:S05]  /*1680*/  IMAD.HI.U32 R18, R16, R6, RZ ;  /* 0x0000000610127227 */ /* 0x008fca00078e00ff */
[-C--:B------:R-:W-:Y:S01]  /*1690*/  @P2 SHF.R.U32.HI R16, RZ, R7.reuse, R18 ;  /* 0x00000007ff102219 */ /* 0x080fe20000011612 */
[----:B------:R-:W-:Y:S01]  /*16a0*/  IMAD.HI.U32 R18, R9, R6, RZ ;  /* 0x0000000609127227 */ /* 0x000fe200078e00ff */
[-C--:B-1----:R-:W-:Y:S02]  /*16b0*/  @P1 SHF.R.U32.HI R13, RZ, R12.reuse, R17 ;  /* 0x0000000cff0d1219 */ /* 0x082fe40000011611 */
[----:B------:R-:W-:Y:S02]  /*16c0*/  SHF.R.U32.HI R5, RZ, R12, R5 ;  /* 0x0000000cff057219 */ /* 0x000fe40000011605 */
[----:B------:R-:W-:Y:S02]  /*16d0*/  SHF.R.U32.HI R18, RZ, R7, R18 ;  /* 0x00000007ff127219 */ /* 0x000fe40000011612 */
[----:B------:R-:W-:Y:S01]  /*16e0*/  SEL R5, R15, R5, !P1 ;  /* 0x000000050f057207 */ /* 0x000fe20004800000 */
[----:B--2---:R-:W-:Y:S01]  /*16f0*/  IMAD.HI.U32 R17, R13, R2, RZ ;  /* 0x000000020d117227 */ /* 0x004fe200078e00ff */
[----:B------:R-:W-:-:S03]  /*1700*/  SEL R18, R9, R18, !P2 ;  /* 0x0000001209127207 */ /* 0x000fc60005000000 */
[----:B------:R-:W-:Y:S01]  /*1710*/  IMAD.HI.U32 R6, R16, R2, RZ ;  /* 0x0000000210067227 */ /* 0x000fe200078e00ff */
[----:B------:R-:W-:-:S04]  /*1720*/  @P0 SHF.R.U32.HI R13, RZ, R3, R17 ;  /* 0x00000003ff0d0219 */ /* 0x000fc80000011611 */
[----:B------:R-:W-:Y:S01]  /*1730*/  @P0 SHF.R.U32.HI R16, RZ, R3, R6 ;  /* 0x00000003ff100219 */ /* 0x000fe20000011606 */
[----:B------:R-:W-:-:S04]  /*1740*/  IMAD R13, R13, R11, RZ ;  /* 0x0000000b0d0d7224 */ /* 0x000fc800078e02ff */
[----:B------:R-:W-:Y:S01]  /*1750*/  IMAD R6, R16, R11, RZ ;  /* 0x0000000b10067224 */ /* 0x000fe200078e02ff */
[----:B------:R-:W-:-:S04]  /*1760*/  ISETP.GE.AND P1, PT, R5, R13, PT ;  /* 0x0000000d0500720c */ /* 0x000fc80003f26270 */
[----:B------:R-:W-:Y:S01]  /*1770*/  ISETP.GE.OR P1, PT, R18, R6, P1 ;  /* 0x000000061200720c */ /* 0x000fe20000f26670 */
[----:B------:R-:W-:-:S05]  /*1780*/  IMAD.HI.U32 R6, R5, R2, RZ ;  /* 0x0000000205067227 */ /* 0x000fca00078e00ff */
[----:B------:R-:W-:-:S04]  /*1790*/  SHF.R.U32.HI R6, RZ, R3, R6 ;  /* 0x00000003ff067219 */ /* 0x000fc80000011606 */
[----:B------:R-:W-:-:S03]  /*17a0*/  SEL R6, R5, R6, !P0 ;  /* 0x0000000605067207 */ /* 0x000fc60004000000 */
[----:B------:R-:W-:Y:S01]  /*17b0*/  @!P1 IMAD.HI.U32 R7, R18, R2, RZ ;  /* 0x0000000212079227 */ /* 0x000fe200078e00ff */
[----:B------:R-:W-:-:S04]  /*17c0*/  IADD3 R2, PT, PT, -R6, RZ, RZ ;  /* 0x000000ff06027210 */ /* 0x000fc80007ffe1ff */
[----:B------:R-:W-:Y:S01]  /*17d0*/  @!P1 SHF.R.U32.HI R3, RZ, R3, R7 ;  /* 0x00000003ff039219 */ /* 0x000fe20000011607 */
[----:B------:R-:W-:Y:S01]  /*17e0*/  IMAD R2, R11, R2, R5 ;  /* 0x000000020b027224 */ /* 0x000fe200078e0205 */
[----:B------:R-:W-:Y:S02]  /*17f0*/  IADD3 R7, PT, PT, -R5, RZ, RZ ;  /* 0x000000ff05077210 */ /* 0x000fe40007ffe1ff */
[----:B------:R-:W-:-:S03]  /*1800*/  @!P1 SEL R3, R18, R3, !P0 ;  /* 0x0000000312039207 */ /* 0x000fc60004000000 */
[----:B------:R-:W-:Y:S02]  /*1810*/  IMAD R7, R4, R7, R15 ;  /* 0x0000000704077224 */ /* 0x000fe400078e020f */
[--C-:B------:R-:W-:Y:S02]  /*1820*/  @!P1 IMAD.IADD R6, R6, 0x1, -R3.reuse ;  /* 0x0000000106069824 */ /* 0x100fe400078e0a03 */
[----:B------:R-:W-:Y:S01]  /*1830*/  @!P1 IMAD R3, R2, R16, R3 ;  /* 0x0000001002039224 */ /* 0x000fe200078e0203 */
[----:B------:R-:W-:Y:S01]  /*1840*/  IADD3 R2, PT, PT, -R18, RZ, RZ ;  /* 0x000000ff12027210 */ /* 0x000fe20007ffe1ff */
[----:B------:R-:W-:Y:S02]  /*1850*/  @!P1 IMAD R5, R6, R11, R18 ;  /* 0x0000000b06059224 */ /* 0x000fe400078e0212 */
[----:B------:R-:W-:Y:S02]  /*1860*/  @!P1 IMAD.MOV.U32 R18, RZ, RZ, R3 ;  /* 0x000000ffff129224 */ /* 0x000fe400078e0003 */
[----:B------:R-:W-:-:S02]  /*1870*/  IMAD R2, R14, R2, R9 ;  /* 0x000000020e027224 */ /* 0x000fc400078e0209 */
[----:B------:R-:W-:Y:S02]  /*1880*/  IMAD R15, R5, R4, R7 ;  /* 0x00000004050f7224 */ /* 0x000fe400078e0207 */
[----:B------:R-:W-:Y:S02]  /*1890*/  IMAD R14, R18, R14, R2 ;  /* 0x0000000e120e7224 */ /* 0x000fe400078e0202 */
.L_x_19:
[----:B------:R-:W-:Y:S05]  /*18a0*/  BRA.U UP3, `(.L_x_20) ;  /* 0x0000000103407547 */ /* 0x000fea000b800000 */
[----:B------:R-:W1:Y:S08]  /*18b0*/  LDC.64 R4, c[0x0][0xb10] ;  /* 0x0002c400ff047b82 */ /* 0x000e700000000a00 */
[----:B------:R-:W2:Y:S08]  /*18c0*/  LDC.64 R2, c[0x0][0xb18] ;  /* 0x0002c600ff027b82 */ /* 0x000eb00000000a00 */
[----:B------:R-:W3:Y:S08]  /*18d0*/  LDC R6, c[0x0][0xb20] ;  /* 0x0002c800ff067b82 */ /* 0x000ef00000000800 */
[----:B------:R-:W4:Y:S01]  /*18e0*/  LDC R7, c[0x0][0xb0c] ;  /* 0x0002c300ff077b82 */ /* 0x000f220000000800 */
[----:B-1----:R-:W-:-:S05]  /*18f0*/  IMAD.HI.U32 R4, R14, R4, RZ ;  /* 0x000000040e047227 */ /* 0x002fca00078e00ff */
[----:B------:R-:W-:Y:S01]  /*1900*/  SHF.R.U32.HI R4, RZ, R5, R4 ;  /* 0x00000005ff047219 */ /* 0x000fe20000011604 */
[----:B--2---:R-:W-:Y:S01]  /*1910*/  IMAD.HI.U32 R3, R15, R3, RZ ;  /* 0x000000030f037227 */ /* 0x004fe200078e00ff */
[----:B------:R-:W-:-:S04]  /*1920*/  ISETP.NE.AND P0, PT, R2, 0x1, PT ;  /* 0x000000010200780c */ /* 0x000fc80003f05270 */
[----:B---3--:R-:W-:-:S04]  /*1930*/  SHF.R.U32.HI R3, RZ, R6, R3 ;  /* 0x00000006ff037219 */ /* 0x008fc80000011603 */
[----:B------:R-:W-:Y:S02]  /*1940*/  SEL R3, R15, R3, !P0 ;  /* 0x000000030f037207 */ /* 0x000fe40004000000 */
[----:B----4-:R-:W-:-:S04]  /*1950*/  ISETP.NE.AND P1, PT, R7, 0x1, PT ;  /* 0x000000010700780c */ /* 0x010fc80003f25270 */
[----:B------:R-:W-:-:S05]  /*1960*/  SEL R5, R14, R4, !P1 ;  /* 0x000000040e057207 */ /* 0x000fca0004800000 */
[----:B------:R-:W-:Y:S02]  /*1970*/  IMAD.IADD R4, R3, 0x1, -R5 ;  /* 0x0000000103047824 */ /* 0x000fe400078e0a05 */
[----:B------:R-:W-:Y:S02]  /*1980*/  IMAD.IADD R3, R5, 0x1, -R3 ;  /* 0x0000000105037824 */ /* 0x000fe400078e0a03 */
[----:B------:R-:W-:Y:S02]  /*1990*/  IMAD R14, R4, R7, R14 ;  /* 0x00000007040e7224 */ /* 0x000fe400078e020e */
[----:B------:R-:W-:Y:S02]  /*19a0*/  IMAD R15, R3, R2, R15 ;  /* 0x00000002030f7224 */ /* 0x000fe400078e020f */
.L_x_20:
[----:B------:R-:W-:Y:S05]  /*19b0*/  BRA.U !UP1, `(.L_x_21) ;  /* 0x00000001090c7547 */ /* 0x000fea000b800000 */
[----:B------:R-:W-:Y:S01]  /*19c0*/  UCGABAR_WAIT ;  /* 0x0000000000007dc7 */ /* 0x000fe20008000000 */
[----:B------:R-:W-:Y:S01]  /*19d0*/  CCTL.IVALL ;  /* 0x00000000ff00798f */ /* 0x000fe20002000000 */
[----:B------:R-:W-:Y:S05]  /*19e0*/  BRA `(.L_x_22) ;  /* 0x0000000000047947 */ /* 0x000fea0003800000 */
.L_x_21:
[----:B------:R-:W-:Y:S06]  /*19f0*/  BAR.SYNC.DEFER_BLOCKING 0x0 ;  /* 0x0000000000007b1d */ /* 0x000fec0000010000 */
.L_x_22:
[----:B------:R-:W-:Y:S05]  /*1a00*/  BRA.U UP2, `(.L_x_23) ;  /* 0x0000002502c07547 */ /* 0x000fea000b800000 */
[----:B------:R-:W1:Y:S01]  /*1a10*/  LDCU UR7, c[0x0][0x38c] ;  /* 0x00007180ff0777ac */ /* 0x000e620008000800 */
[----:B------:R-:W2:Y:S01]  /*1a20*/  LDC R8, c[0x0][0x370] ;  /* 0x0000dc00ff087b82 */ /* 0x000ea20000000800 */
[----:B------:R-:W-:Y:S01]  /*1a30*/  PLOP3.LUT P1, PT, PT, PT, UP5, 0x80, 0x8 ;  /* 0x000000000008781c */ /* 0x000fe20003f2f058 */
[C---:B------:R-:W-:Y:S01]  /*1a40*/  IMAD.SHL.U32 R18, R9.reuse, 0x40, RZ ;  /* 0x0000004009127824 */ /* 0x040fe200078e00ff */
[----:B------:R-:W-:Y:S01]  /*1a50*/  UISETP.NE.AND UP1, UPT, UR10, URZ, UPT ;  /* 0x000000ff0a00728c */ /* 0x000fe2000bf25270 */
[----:B------:R-:W-:Y:S01]  /*1a60*/  ISETP.NE.AND P4, PT, R10, RZ, P5 ;  /* 0x000000ff0a00720c */ /* 0x000fe20002f85270 */
[----:B------:R-:W-:Y:S01]  /*1a70*/  IMAD.MOV.U32 R17, RZ, RZ, 0x1 ;  /* 0x00000001ff117424 */ /* 0x000fe200078e00ff */
[----:B------:R-:W-:Y:S01]  /*1a80*/  LOP3.LUT R19, R9, 0x1, RZ, 0xc0, !PT ;  /* 0x0000000109137812 */ /* 0x000fe200078ec0ff */
[----:B------:R-:W-:Y:S01]  /*1a90*/  IMAD.MOV.U32 R16, RZ, RZ, RZ ;  /* 0x000000ffff107224 */ /* 0x000fe200078e00ff */
[----:B------:R-:W3:Y:S01]  /*1aa0*/  LDC R0, c[0x0][0x374] ;  /* 0x0000dd00ff007b82 */ /* 0x000ee20000000800 */
[----:B------:R-:W-:-:S02]  /*1ab0*/  PLOP3.LUT P1, PT, P1, PT, PT, 0x8, 0x80 ;  /* 0x000000000080781c */ /* 0x000fc40000f2e170 */
[----:B------:R-:W-:Y:S01]  /*1ac0*/  CS2R R12, SRZ ;  /* 0x00000000000c7805 */ /* 0x000fe2000001ff00 */
[----:B------:R-:W-:Y:S01]  /*1ad0*/  IMAD.MOV.U32 R11, RZ, RZ, 0x1 ;  /* 0x00000001ff0b7424 */ /* 0x000fe200078e00ff */
[----:B------:R-:W4:Y:S01]  /*1ae0*/  LDCU.64 UR22, c[0x0][0x348] ;  /* 0x00006900ff1677ac */ /* 0x000f220008000a00 */
[----:B------:R-:W-:Y:S02]  /*1af0*/  USEL UR24, UR6, 0x2, UP1 ;  /* 0x0000000206187887 */ /* 0x000fe40008800000 */
[----:B-1----:R-:W-:Y:S01]  /*1b00*/  UIADD3 UR4, UPT, UPT, UR7, 0xf, URZ ;  /* 0x0000000f07047890 */ /* 0x002fe2000fffe0ff */
[----:B------:R-:W-:-:S03]  /*1b10*/  UMOV UR25, URZ ;  /* 0x000000ff00197c82 */ /* 0x000fc60008000000 */
[----:B------:R-:W-:-:S04]  /*1b20*/  USHF.R.S32.HI UR14, URZ, 0x1f, UR4 ;  /* 0x0000001fff0e7899 */ /* 0x000fc80008011404 */
[----:B------:R-:W-:Y:S02]  /*1b30*/  ULEA.HI UR14, UR14, UR4, URZ, 0x4 ;  /* 0x000000040e0e7291 */ /* 0x000fe4000f8f20ff */
[----:B------:R-:W-:Y:S02]  /*1b40*/  UIADD3 UR4, UPT, UPT, UR7, -0x1, URZ ;  /* 0xffffffff07047890 */ /* 0x000fe4000fffe0ff */
[----:B------:R-:W-:Y:S02]  /*1b50*/  USHF.R.S32.HI UR14, URZ, 0x4, UR14 ;  /* 0x00000004ff0e7899 */ /* 0x000fe4000801140e */
[----:B------:R-:W-:Y:S02]  /*1b60*/  UISETP.GE.U32.AND UP2, UPT, UR4, -0x1f, UPT ;  /* 0xffffffe10400788c */ /* 0x000fe4000bf46070 */
[----:B------:R-:W-:Y:S02]  /*1b70*/  UISETP.LT.U32.AND UP0, UPT, UR14, 0x28, UPT ;  /* 0x000000280e00788c */ /* 0x000fe4000bf01070 */
[----:B------:R-:W-:-:S02]  /*1b80*/  UIADD3 UR7, UPT, UPT, UR7, 0x1e, URZ ;  /* 0x0000001e07077890 */ /* 0x000fc4000fffe0ff */
[----:B------:R-:W-:-:S04]  /*1b90*/  USEL UR13, UR14, 0x28, UP0 ;  /* 0x000000280e0d7887 */ /* 0x000fc80008000000 */
[----:B------:R-:W-:Y:S02]  /*1ba0*/  UIADD3 UR21, UPT, UPT, UR13, -0x1, URZ ;  /* 0xffffffff0d157890 */ /* 0x000fe4000fffe0ff */
[----:B------:R-:W-:Y:S02]  /*1bb0*/  @UP2 UIADD3 UR21, UPT, UPT, UR13, URZ, URZ ;  /* 0x000000ff0d152290 */ /* 0x000fe4000fffe0ff */
[----:B------:R-:W-:Y:S02]  /*1bc0*/  UIADD3 UR26, UPT, UPT, UR14, -UR13, URZ ;  /* 0x8000000d0e1a7290 */ /* 0x000fe4000fffe0ff */
[----:B------:R-:W-:Y:S02]  /*1bd0*/  UIADD3 UR15, UPT, UPT, UR21, 0x1, URZ ;  /* 0x00000001150f7890 */ /* 0x000fe4000fffe0ff */
[----:B--2-4-:R-:W-:-:S12]  /*1be0*/  UIADD3 UR21, UPT, UPT, -UR21, URZ, URZ ;  /* 0x000000ff15157290 */ /* 0x014fd8000fffe1ff */
.L_x_43:
[----:B------:R-:W-:Y:S01]  /*1bf0*/  UISETP.NE.AND UP0, UPT, UR37, URZ, UPT ;  /* 0x000000ff2500728c */ /* 0x000fe2000bf05270 */
[----:B------:R-:W1:Y:S08]  /*1c00*/  S2UR UR37, SR_CgaCtaId ;  /* 0x00000000002579c3 */ /* 0x000e700000008800 */
[----:B------:R-:W-:Y:S05]  /*1c10*/  BRA.U UP0, `(.L_x_24) ;  /* 0x0000000100347547 */ /* 0x000fea000b800000 */
[----:B------:R-:W2:Y:S01]  /*1c20*/  S2R R2, SR_CgaCtaId ;  /* 0x0000000000027919 */ /* 0x000ea20000008800 */
[----:B------:R-:W-:-:S04]  /*1c30*/  MOV R3, 0x400 ;  /* 0x0000040000037802 */ /* 0x000fc80000000f00 */
[----:B--2---:R-:W-:Y:S02]  /*1c40*/  LEA R2, R2, R3, 0x18 ;  /* 0x0000000302027211 */ /* 0x004fe400078ec0ff */
[----:B------:R-:W-:-:S03]  /*1c50*/  SHF.L.U32 R3, R11, 0x1f, RZ ;  /* 0x0000001f0b037819 */ /* 0x000fc600000006ff */
[----:B------:R-:W-:-:S04]  /*1c60*/  IMAD R2, R12, 0x8, R2 ;  /* 0x000000080c027824 */ /* 0x000fc800078e0202 */
[----:B------:R-:W2:Y:S02]  /*1c70*/  SYNCS.PHASECHK.TRANS64.TRYWAIT P0, [R2+URZ+0x330], R3 ;  /* 0x00033003020075a7 */ /* 0x000ea400080011ff */
[----:B--2---:R-:W-:Y:S05]  /*1c80*/  @!P0 BRA `(.L_x_25) ;  /* 0x0000008400008947 */ /* 0x004fea0003800000 */
.L_x_177:
[----:B------:R-:W-:Y:S01]  /*1c90*/  VIADD R12, R12, 0x1 ;  /* 0x000000010c0c7836 */ /* 0x000fe20000000000 */
[----:B------:R2:W-:Y:S04]  /*1ca0*/  SYNCS.ARRIVE.TRANS64.A1T0 RZ, [R2+URZ+0x320], RZ ;  /* 0x000320ff02ff79a7 */ /* 0x0005e800081000ff */
[----:B------:R-:W-:-:S04]  /*1cb0*/  ISETP.NE.AND P0, PT, R12, 0x2, PT ;  /* 0x000000020c00780c */ /* 0x000fc80003f05270 */
[----:B------:R-:W-:Y:S02]  /*1cc0*/  SEL R12, R12, RZ, P0 ;  /* 0x000000ff0c0c7207 */ /* 0x000fe40000000000 */
[----:B--2---:R-:W-:-:S04]  /*1cd0*/  SEL R2, RZ, 0x1, P0 ;  /* 0x00000001ff027807 */ /* 0x004fc80000000000 */
[----:B------:R-:W-:-:S07]  /*1ce0*/  LOP3.LUT R11, R11, R2, RZ, 0x3c, !PT ;  /* 0x000000020b0b7212 */ /* 0x000fce00078e3cff */
.L_x_24:
[----:B------:R-:W-:Y:S01]  /*1cf0*/  UMOV UR4, 0x400 ;  /* 0x0000040000047882 */ /* 0x000fe20000000000 */
[----:B------:R-:W-:Y:S01]  /*1d00*/  SHF.L.U32 R2, R17, 0x1f, RZ ;  /* 0x0000001f11027819 */ /* 0x000fe200000006ff */
[----:B-1----:R-:W-:Y:S01]  /*1d10*/  ULEA UR4, UR37, UR4, 0x18 ;  /* 0x0000000425047291 */ /* 0x002fe2000f8ec0ff */
[----:B------:R-:W-:Y:S01]  /*1d20*/  IMAD R15, R15, 0x2, R19 ;  /* 0x000000020f0f7824 */ /* 0x000fe200078e0213 */
[----:B------:R-:W-:Y:S01]  /*1d30*/  UISETP.GE.U32.AND UP0, UPT, UR7, 0x1f, UPT ;  /* 0x0000001f0700788c */ /* 0x000fe2000bf06070 */
[----:B------:R-:W-:Y:S01]  /*1d40*/  R2UR UR35, R18 ;  /* 0x00000000122372ca */ /* 0x000fe200000e0000 */
[----:B------:R-:W-:Y:S02]  /*1d50*/  ULEA UR5, UR25, UR4, 0x3 ;  /* 0x0000000419057291 */ /* 0x000fe4000f8e18ff */
[----:B------:R-:W-:Y:S01]  /*1d60*/  R2UR UR11, R15 ;  /* 0x000000000f0b72ca */ /* 0x000fe200000e0000 */
[----:B------:R-:W-:-:S06]  /*1d70*/  UMOV UR27, URZ ;  /* 0x000000ff001b7c82 */ /* 0x000fcc0008000000 */
[----:B------:R1:W2:Y:S06]  /*1d80*/  SYNCS.PHASECHK.TRANS64.TRYWAIT P0, [UR5+0x140], R2 ;  /* 0x00014002ff0075a7 */ /* 0x0002ac0008001105 */
[----:B------:R-:W-:Y:S01]  /*1d90*/  UIMAD UR11, UR11, 0x60, URZ ;  /* 0x000000600b0b78a4 */ /* 0x000fe2000f8e02ff */
[----:B-1----:R-:W-:-:S05]  /*1da0*/  LEA.HI R2, R14, R14, RZ, 0x1 ;  /* 0x0000000e0e027211 */ /* 0x002fca00078f08ff */
[----:B------:R-:W-:-:S05]  /*1db0*/  IMAD.SHL.U32 R2, R2, 0x40, RZ ;  /* 0x0000004002027824 */ /* 0x000fca00078e00ff */
[----:B------:R-:W-:-:S04]  /*1dc0*/  LOP3.LUT R2, R2, 0xffffff80, RZ, 0xc0, !PT ;  /* 0xffffff8002027812 */ /* 0x000fc800078ec0ff */
[----:B------:R-:W-:-:S13]  /*1dd0*/  R2UR UR5, R2 ;  /* 0x00000000020572ca */ /* 0x000fda00000e0000 */
[----:B------:R-:W-:Y:S01]  /*1de0*/  ULOP3.LUT UR35, UR5, 0x40, UR35, 0xf8, !UPT ;  /* 0x0000004005237892 */ /* 0x000fe2000f8ef823 */
[----:B------:R-:W-:Y:S11]  /*1df0*/  BRA.U !UP0, `(.L_x_26) ;  /* 0x0000000108c07547 */ /* 0x000ff6000b800000 */
[----:B------:R-:W-:Y:S01]  /*1e00*/  UMOV UR16, UR21 ;  /* 0x0000001500107c82 */ /* 0x000fe20008000000 */
[----:B------:R-:W-:Y:S01]  /*1e10*/  UMOV UR6, UR25 ;  /* 0x0000001900067c82 */ /* 0x000fe20008000000 */
[----:B------:R-:W-:-:S05]  /*1e20*/  UMOV UR34, URZ ;  /* 0x000000ff00227c82 */ /* 0x000fca0008000000 */
.L_x_32:
[----:B------:R-:W-:Y:S01]  /*1e30*/  @P5 MOV R3, 0x2800 ;  /* 0x0000280000035802 */ /* 0x000fe20000000f00 */
[----:B------:R-:W-:Y:S01]  /*1e40*/  ULEA UR33, UR6, UR4, 0x3 ;  /* 0x0000000406217291 */ /* 0x000fe2000f8e18ff */
[----:B-12-4-:R-:W-:Y:S11]  /*1e50*/  @P0 BRA `(.L_x_27) ;  /* 0x00000000000c0947 */ /* 0x016ff60003800000 */
[----:B------:R-:W-:Y:S04]  /*1e60*/  SHF.L.U32 R4, R17, 0x1f, RZ ;  /* 0x0000001f11047819 */ /* 0x000fe800000006ff */
[----:B------:R-:W1:Y:S02]  /*1e70*/  SYNCS.PHASECHK.TRANS64.TRYWAIT P0, [UR33+0x140], R4 ;  /* 0x00014004ff0075a7 */ /* 0x000e640008001121 */
[----:B-1----:R-:W-:Y:S05]  /*1e80*/  @!P0 BRA `(.L_x_28) ;  /* 0x0000008000948947 */ /* 0x002fea0003800000 */
.L_x_27:
[----:B------:R2:W-:Y:S01]  /*1e90*/  @P5 SYNCS.ARRIVE.TRANS64 RZ, [UR33], R3 ;  /* 0x00000003ffff59a7 */ /* 0x0005e20008000021 */
[----:B------:R-:W-:Y:S02]  /*1ea0*/  ULOP3.LUT UR5, UR24, 0x2, URZ, 0xfc, !UPT ;  /* 0x0000000218057892 */ /* 0x000fe4000f8efcff */
[----:B------:R-:W-:Y:S02]  /*1eb0*/  UIADD3 UR16, UPT, UPT, UR16, 0x1, URZ ;  /* 0x0000000110107890 */ /* 0x000fe4000fffe0ff */
[----:B------:R-:W-:Y:S02]  /*1ec0*/  UISETP.NE.AND UP0, UPT, UR5, 0x2, UPT ;  /* 0x000000020500788c */ /* 0x000fe4000bf05270 */
[----:B------:R-:W-:Y:S07]  /*1ed0*/  UISETP.NE.AND UP2, UPT, UR16, 0x1, UPT ;  /* 0x000000011000788c */ /* 0x000fee000bf45270 */
[----:B------:R-:W-:Y:S05]  /*1ee0*/  BRA.U UP0, `(.L_x_29) ;  /* 0x0000000100047547 */ /* 0x000fea000b800000 */
[----:B------:R-:W-:Y:S05]  /*1ef0*/  BPT.TRAP 0x1 ;  /* 0x000000040000795c */ /* 0x000fea0000300000 */
.L_x_29:
[----:B------:R-:W-:Y:S04]  /*1f00*/  BSSY.RECONVERGENT B0, `(.L_x_30) ;  /* 0x0000003000007945 */ /* 0x000fe80003800200 */
[----:B------:R-:W-:Y:S05]  /*1f10*/  @!P4 BRA `(.L_x_31) ;  /* 0x000000000004c947 */ /* 0x000fea0003800000 */
[----:B------:R-:W-:Y:S05]  /*1f20*/  BPT.TRAP 0x1 ;  /* 0x000000040000795c */ /* 0x000fea0000300000 */
.L_x_31:
[----:B------:R-:W-:Y:S05]  /*1f30*/  BSYNC.RECONVERGENT B0 ;  /* 0x0000000000007941 */ /* 0x000fea0003800200 */
.L_x_30:
[----:B------:R-:W-:Y:S02]  /*1f40*/  UIADD3 UR25, UPT, UPT, UR6, 0x1, URZ ;  /* 0x0000000106197890 */ /* 0x000fe4000fffe0ff */
[----:B------:R-:W-:Y:S02]  /*1f50*/  UIADD3 UR18, UP1, UPT, UR22, 0x80, URZ ;  /* 0x0000008016127890 */ /* 0x000fe4000ff3e0ff */
[----:B------:R-:W-:Y:S02]  /*1f60*/  UISETP.NE.AND UP0, UPT, UR25, 0x28, UPT ;  /* 0x000000281900788c */ /* 0x000fe4000bf05270 */
[----:B------:R-:W-:Y:S02]  /*1f70*/  ULEA UR32, UR6, UR4, 0xb ;  /* 0x0000000406207291 */ /* 0x000fe4000f8e58ff */
[----:B------:R-:W-:Y:S02]  /*1f80*/  USEL UR9, URZ, 0x1, UP0 ;  /* 0x00000001ff097887 */ /* 0x000fe40008000000 */
[----:B------:R-:W-:Y:S02]  /*1f90*/  USEL UR25, UR25, URZ, UP0 ;  /* 0x000000ff19197287 */ /* 0x000fe40008000000 */
[----:B------:R-:W-:Y:S02]  /*1fa0*/  ULOP3.LUT UR33, UR33, 0xfefffff8, URZ, 0xc0, !UPT ;  /* 0xfefffff821217892 */ /* 0x000fe4000f8ec0ff */
[----:B------:R-:W-:Y:S01]  /*1fb0*/  ULEA UR8, UR25, UR4, 0x3 ;  /* 0x0000000419087291 */ /* 0x000fe2000f8e18ff */
[----:B------:R-:W-:Y:S01]  /*1fc0*/  LOP3.LUT R17, R17, UR9, RZ, 0x3c, !PT ;  /* 0x0000000911117c12 */ /* 0x000fe2000f8e3cff */
[----:B------:R-:W-:Y:S02]  /*1fd0*/  UIADD3.X UR19, UPT, UPT, URZ, UR23, URZ, UP1, !UPT ;  /* 0x00000017ff137290 */ /* 0x000fe40008ffe4ff */
[----:B------:R-:W-:Y:S01]  /*1fe0*/  UIADD3 UR32, UPT, UPT, UR32, 0x6600, URZ ;  /* 0x0000660020207890 */ /* 0x000fe2000fffe0ff */
[----:B-1----:R-:W-:Y:S01]  /*1ff0*/  SHF.L.U32 R2, R17, 0x1f, RZ ;  /* 0x0000001f11027819 */ /* 0x002fe200000006ff */
[----:B------:R-:W-:Y:S01]  /*2000*/  UIMAD UR5, UR6, 0xc00, UR4 ;  /* 0x00000c00060578a4 */ /* 0x000fe2000f8e0204 */
[----:B------:R-:W-:Y:S02]  /*2010*/  UMOV UR30, 0x0 ;  /* 0x00000000001e7882 */ /* 0x000fe40000000000 */
[----:B------:R1:W4:Y:S01]  /*2020*/  SYNCS.PHASECHK.TRANS64.TRYWAIT P0, [UR8+0x140], R2 ;  /* 0x00014002ff0075a7 */ /* 0x0003220008001108 */
[----:B------:R-:W-:Y:S01]  /*2030*/  UMOV UR31, 0x10000000 ;  /* 0x10000000001f7882 */ /* 0x000fe20000000000 */
[----:B------:R-:W-:Y:S02]  /*2040*/  UIADD3 UR28, UP0, UPT, UR22, 0x180, URZ ;  /* 0x00000180161c7890 */ /* 0x000fe4000ff1e0ff */
[----:B------:R2:W-:Y:S01]  /*2050*/  UTMALDG.3D.2CTA [UR32], [UR18], desc[UR30] ;  /* 0x00001e20120075b4 */ /* 0x0005e20008211000 */
[----:B------:R-:W-:Y:S02]  /*2060*/  UIADD3 UR8, UPT, UPT, UR5, 0x1a600, URZ ;  /* 0x0001a60005087890 */ /* 0x000fe4000fffe0ff */
[----:B------:R-:W-:Y:S01]  /*2070*/  UIADD3.X UR29, UPT, UPT, URZ, UR23, URZ, UP0, !UPT ;  /* 0x00000017ff1d7290 */ /* 0x000fe200087fe4ff */
[----:B------:R-:W-:Y:S01]  /*2080*/  UMOV UR10, UR34 ;  /* 0x00000022000a7c82 */ /* 0x000fe20008000000 */
[----:B------:R-:W-:Y:S01]  /*2090*/  UMOV UR12, UR36 ;  /* 0x00000024000c7c82 */ /* 0x000fe20008000000 */
[----:B------:R-:W-:Y:S01]  /*20a0*/  UMOV UR9, UR33 ;  /* 0x0000002100097c82 */ /* 0x000fe20008000000 */
[----:B------:R-:W-:Y:S01]  /*20b0*/  UMOV UR27, UR15 ;  /* 0x0000000f001b7c82 */ /* 0x000fe20008000000 */
[----:B------:R-:W-:Y:S04]  /*20c0*/  UMOV UR6, UR25 ;  /* 0x0000001900067c82 */ /* 0x000fe80008000000 */
[----:B------:R1:W-:Y:S01]  /*20d0*/  UTMALDG.3D.2CTA [UR8], [UR28], desc[UR30] ;  /* 0x00001e081c0075b4 */ /* 0x0003e20008211000 */
[----:B--2---:R-:W-:Y:S01]  /*20e0*/  UIADD3 UR34, UPT, UPT, UR34, 0x10, URZ ;  /* 0x0000001022227890 */ /* 0x004fe2000fffe0ff */
[----:B------:R-:W-:Y:S11]  /*20f0*/  BRA.U UP2, `(.L_x_32) ;  /* 0xfffffffd024c7547 */ /* 0x000ff6000b83ffff */
.L_x_26:
[----:B------:R-:W-:Y:S01]  /*2100*/  ULEA UR5, UR25, UR4, 0x3 ;  /* 0x0000000419057291 */ /* 0x000fe2000f8e18ff */
[----:B-1----:R-:W-:Y:S01]  /*2110*/  SHF.L.U32 R2, R17, 0x1f, RZ ;  /* 0x0000001f11027819 */ /* 0x002fe200000006ff */
[----:B------:R-:W-:Y:S01]  /*2120*/  @!P1 SYNCS.ARRIVE.TRANS64.A1T0 RZ, [UR4+0x2b8], RZ ;  /* 0x0002b8ffffff99a7 */ /* 0x000fe20008100004 */
[----:B------:R-:W-:-:S06]  /*2130*/  UISETP.GT.AND UP0, UPT, UR14, UR13, UPT ;  /* 0x0000000d0e00728c */ /* 0x000fcc000bf04270 */
[----:B--2-4-:R1:W2:Y:S03]  /*2140*/  SYNCS.PHASECHK.TRANS64.TRYWAIT P0, [UR5+0x140], R2 ;  /* 0x00014002ff0075a7 */ /* 0x0142a60008001105 */
[----:B------:R-:W-:Y:S05]  /*2150*/  BRA.U !UP0, `(.L_x_33) ;  /* 0x0000000108c07547 */ /* 0x000fea000b800000 */
[----:B------:R-:W-:Y:S01]  /*2160*/  UIADD3 UR28, UPT, UPT, UR26, UR27, URZ ;  /* 0x0000001b1a1c7290 */ /* 0x000fe2000fffe0ff */
[----:B------:R-:W-:-:S11]  /*2170*/  UMOV UR6, UR25 ;  /* 0x0000001900067c82 */ /* 0x000fd60008000000 */
.L_x_39:
[----:B--2---:R-:W-:Y:S01]  /*2180*/  @P5 MOV R3, 0x2800 ;  /* 0x0000280000035802 */ /* 0x004fe20000000f00 */
[----:B------:R-:W-:Y:S01]  /*2190*/  ULEA UR17, UR6, UR4, 0x3 ;  /* 0x0000000406117291 */ /* 0x000fe2000f8e18ff */
[----:B-12---:R-:W-:Y:S11]  /*21a0*/  @P0 BRA `(.L_x_34) ;  /* 0x00000000000c0947 */ /* 0x006ff60003800000 */
[----:B------:R-:W-:Y:S04]  /*21b0*/  SHF.L.U32 R4, R17, 0x1f, RZ ;  /* 0x0000001f11047819 */ /* 0x000fe800000006ff */
[----:B------:R-:W2:Y:S02]  /*21c0*/  SYNCS.PHASECHK.TRANS64.TRYWAIT P0, [UR17+0x140], R4 ;  /* 0x00014004ff0075a7 */ /* 0x000ea40008001111 */
[----:B--2---:R-:W-:Y:S05]  /*21d0*/  @!P0 BRA `(.L_x_35) ;  /* 0x0000007c00d88947 */ /* 0x004fea0003800000 */
.L_x_34:
[----:B------:R2:W-:Y:S01]  /*21e0*/  @P5 SYNCS.ARRIVE.TRANS64 RZ, [UR17], R3 ;  /* 0x00000003ffff59a7 */ /* 0x0005e20008000011 */
[----:B------:R-:W-:Y:S04]  /*21f0*/  ULOP3.LUT UR5, UR24, 0x2, URZ, 0xfc, !UPT ;  /* 0x0000000218057892 */ /* 0x000fe8000f8efcff */
[----:B------:R-:W-:Y:S09]  /*2200*/  UISETP.NE.AND UP0, UPT, UR5, 0x2, UPT ;  /* 0x000000020500788c */ /* 0x000ff2000bf05270 */
[----:B------:R-:W-:Y:S05]  /*2210*/  BRA.U UP0, `(.L_x_36) ;  /* 0x0000000100047547 */ /* 0x000fea000b800000 */
[----:B------:R-:W-:Y:S05]  /*2220*/  BPT.TRAP 0x1 ;  /* 0x000000040000795c */ /* 0x000fea0000300000 */
.L_x_36:
[----:B------:R-:W-:Y:S04]  /*2230*/  BSSY.RECONVERGENT B0, `(.L_x_37) ;  /* 0x0000003000007945 */ /* 0x000fe80003800200 */
[----:B------:R-:W-:Y:S05]  /*2240*/  @!P4 BRA `(.L_x_38) ;  /* 0x000000000004c947 */ /* 0x000fea0003800000 */
[----:B------:R-:W-:Y:S05]  /*2250*/  BPT.TRAP 0x1 ;  /* 0x000000040000795c */ /* 0x000fea0000300000 */
.L_x_38:
[----:B------:R-:W-:Y:S05]  /*2260*/  BSYNC.RECONVERGENT B0 ;  /* 0x0000000000007941 */ /* 0x000fea0003800200 */
.L_x_37:
[----:B------:R-:W-:Y:S02]  /*2270*/  UIADD3 UR25, UPT, UPT, UR6, 0x1, URZ ;  /* 0x0000000106197890 */ /* 0x000fe4000fffe0ff */
[----:B------:R-:W-:Y:S02]  /*2280*/  ULEA UR16, UR6, UR4, 0xb ;  /* 0x0000000406107291 */ /* 0x000fe4000f8e58ff */
[----:B------:R-:W-:Y:S02]  /*2290*/  UISETP.NE.AND UP0, UPT, UR25, 0x28, UPT ;  /* 0x000000281900788c */ /* 0x000fe4000bf05270 */
[----:B------:R-:W-:Y:S02]  /*22a0*/  UIADD3 UR38, UP1, UPT, UR22, 0x80, URZ ;  /* 0x0000008016267890 */ /* 0x000fe4000ff3e0ff */
[----:B------:R-:W-:Y:S02]  /*22b0*/  USEL UR9, URZ, 0x1, UP0 ;  /* 0x00000001ff097887 */ /* 0x000fe40008000000 */
[----:B------:R-:W-:Y:S02]  /*22c0*/  USEL UR25, UR25, URZ, UP0 ;  /* 0x000000ff19197287 */ /* 0x000fe40008000000 */
[----:B------:R-:W-:Y:S02]  /*22d0*/  ULOP3.LUT UR17, UR17, 0xfefffff8, URZ, 0xc0, !UPT ;  /* 0xfefffff811117892 */ /* 0x000fe4000f8ec0ff */
[----:B------:R-:W-:Y:S01]  /*22e0*/  ULEA UR8, UR25, UR4, 0x3 ;  /* 0x0000000419087291 */ /* 0x000fe2000f8e18ff */
[----:B------:R-:W-:Y:S01]  /*22f0*/  LOP3.LUT R17, R17, UR9, RZ, 0x3c, !PT ;  /* 0x0000000911117c12 */ /* 0x000fe2000f8e3cff */
[----:B------:R-:W-:Y:S02]  /*2300*/  USHF.L.U32 UR18, UR27, 0x4, URZ ;  /* 0x000000041b127899 */ /* 0x000fe400080006ff */
[----:B------:R-:W-:Y:S01]  /*2310*/  UIADD3 UR16, UPT, UPT, UR16, 0x6600, URZ ;  /* 0x0000660010107890 */ /* 0x000fe2000fffe0ff */
[----:B-1----:R-:W-:Y:S01]  /*2320*/  SHF.L.U32 R2, R17, 0x1f, RZ ;  /* 0x0000001f11027819 */ /* 0x002fe200000006ff */
[----:B------:R-:W-:Y:S02]  /*2330*/  UIADD3.X UR39, UPT, UPT, URZ, UR23, URZ, UP1, !UPT ;  /* 0x00000017ff277290 */ /* 0x000fe40008ffe4ff */
[----:B------:R-:W-:Y:S01]  /*2340*/  UIMAD UR5, UR6, 0xc00, UR4 ;  /* 0x00000c00060578a4 */ /* 0x000fe2000f8e0204 */
[----:B------:R4:W1:Y:S01]  /*2350*/  SYNCS.PHASECHK.TRANS64.TRYWAIT P0, [UR8+0x140], R2 ;  /* 0x00014002ff0075a7 */ /* 0x0008620008001108 */
[----:B------:R-:W-:Y:S02]  /*2360*/  UIADD3 UR32, UP0, UPT, UR22, 0x180, URZ ;  /* 0x0000018016207890 */ /* 0x000fe4000ff1e0ff */
[----:B------:R-:W-:Y:S01]  /*2370*/  UIADD3 UR8, UPT, UPT, UR5, 0x1a600, URZ ;  /* 0x0001a60005087890 */ /* 0x000fe2000fffe0ff */
[----:B------:R-:W-:Y:S01]  /*2380*/  UMOV UR30, 0x0 ;  /* 0x00000000001e7882 */ /* 0x000fe20000000000 */
[----:B------:R-:W-:Y:S01]  /*2390*/  UMOV UR31, 0x10000000 ;  /* 0x10000000001f7882 */ /* 0x000fe20000000000 */
[----:B------:R-:W-:Y:S01]  /*23a0*/  UMOV UR19, UR35 ;  /* 0x0000002300137c82 */ /* 0x000fe20008000000 */
[----:B------:R-:W-:Y:S01]  /*23b0*/  UMOV UR20, UR36 ;  /* 0x0000002400147c82 */ /* 0x000fe20008000000 */
[----:B------:R-:W-:Y:S01]  /*23c0*/  UIADD3.X UR33, UPT, UPT, URZ, UR23, URZ, UP0, !UPT ;  /* 0x00000017ff217290 */ /* 0x000fe200087fe4ff */
[----:B------:R4:W-:Y:S01]  /*23d0*/  UTMALDG.3D.2CTA [UR16], [UR38], desc[UR30] ;  /* 0x00001e10260075b4 */ /* 0x0009e20008211000 */
[----:B------:R-:W-:Y:S01]  /*23e0*/  UIADD3 UR27, UPT, UPT, UR27, 0x1, URZ ;  /* 0x000000011b1b7890 */ /* 0x000fe2000fffe0ff */
[----:B------:R-:W-:Y:S01]  /*23f0*/  UMOV UR12, UR36 ;  /* 0x00000024000c7c82 */ /* 0x000fe20008000000 */
[----:B------:R-:W-:Y:S01]  /*2400*/  UMOV UR9, UR17 ;  /* 0x0000001100097c82 */ /* 0x000fe20008000000 */
[----:B------:R-:W-:Y:S01]  /*2410*/  UMOV UR10, UR18 ;  /* 0x00000012000a7c82 */ /* 0x000fe20008000000 */
[----:B------:R-:W-:Y:S03]  /*2420*/  UISETP.NE.AND UP0, UPT, UR27, UR28, UPT ;  /* 0x0000001c1b00728c */ /* 0x000fe6000bf05270 */
[----:B------:R4:W-:Y:S01]  /*2430*/  UTMALDG.3D.2CTA [UR8], [UR32], desc[UR30] ;  /* 0x00001e08200075b4 */ /* 0x0009e20008211000 */
[----:B------:R-:W-:Y:S05]  /*2440*/  UMOV UR6, UR25 ;  /* 0x0000001900067c82 */ /* 0x000fea0008000000 */
[----:B----4-:R-:W-:Y:S05]  /*2450*/  BRA.U UP0, `(.L_x_39) ;  /* 0xfffffffd00487547 */ /* 0x010fea000b83ffff */
.L_x_33:
[C---:B-1----:R-:W-:Y:S01]  /*2460*/  LEA R2, R16.reuse, UR4, 0x3 ;  /* 0x0000000410027c11 */ /* 0x042fe2000f8e18ff */
[----:B------:R-:W-:Y:S01]  /*2470*/  NOP ;  /* 0x0000000000007918 */ /* 0x000fe20000000000 */
[----:B--2---:R-:W-:Y:S02]  /*2480*/  SHF.L.U32 R3, R13, 0x1f, RZ ;  /* 0x0000001f0d037819 */ /* 0x004fe400000006ff */
[----:B------:R-:W-:Y:S02]  /*2490*/  LEA R4, R16, UR4, 0x4 ;  /* 0x0000000410047c11 */ /* 0x000fe4000f8e20ff */
[----:B------:R-:W1:Y:S02]  /*24a0*/  SYNCS.PHASECHK.TRANS64.TRYWAIT P0, [R2+URZ+0x2c0], R3 ;  /* 0x0002c003020075a7 */ /* 0x000e6400080011ff */
[----:B-1----:R-:W-:Y:S05]  /*24b0*/  @!P0 BRA `(.L_x_40) ;  /* 0x0000007c00388947 */ /* 0x002fea0003800000 */
.L_x_180:
[----:B------:R-:W2:Y:S01]  /*24c0*/  LDS.128 R4, [R4+0x350] ;  /* 0x0003500004047984 */ /* 0x000ea20000000c00 */
[----:B------:R-:W-:Y:S01]  /*24d0*/  ISETP.GE.AND P0, PT, R37, 0x1, PT ;  /* 0x000000012500780c */ /* 0x000fe20003f06270 */
[----:B-1----:R-:W-:Y:S01]  /*24e0*/  VIADD R2, R2, 0x2d0 ;  /* 0x000002d002027836 */ /* 0x002fe20000000000 */
[----:B------:R-:W-:Y:S01]  /*24f0*/  @!PT LDS RZ, [RZ] ;  /* 0x00000000fffff984 */ /* 0x000fe20000000800 */
[----:B------:R-:W-:Y:S01]  /*2500*/  @!PT LDS RZ, [RZ] ;  /* 0x00000000fffff984 */ /* 0x000fe20000000800 */
[----:B------:R-:W-:Y:S01]  /*2510*/  @!PT LDS RZ, [RZ] ;  /* 0x00000000fffff984 */ /* 0x000fe20000000800 */
[----:B------:R-:W-:Y:S01]  /*2520*/  @!PT LDS RZ, [RZ] ;  /* 0x00000000fffff984 */ /* 0x000fe20000000800 */
[----:B------:R1:W-:Y:S06]  /*2530*/  MEMBAR.ALL.CTA ;  /* 0x0000000000007992 */ /* 0x0003ec0000008000 */
[----:B-1----:R-:W1:Y:S01]  /*2540*/  FENCE.VIEW.ASYNC.S ;  /* 0x00000000000073c6 */ /* 0x002e620000000000 */
[----:B------:R-:W-:-:S04]  /*2550*/  PRMT R2, RZ, 0x654, R2 ;  /* 0x00000654ff027816 */ /* 0x000fc80000000002 */
[----:B-1----:R1:W-:Y:S01]  /*2560*/  SYNCS.ARRIVE.TRANS64.RED.A1T0 RZ, [R2+URZ], RZ ;  /* 0x000000ff02ff79a7 */ /* 0x0023e200081004ff */
[----:B--2---:R-:W-:-:S13]  /*2570*/  LOP3.LUT P2, RZ, R6, 0x1, RZ, 0xc0, !PT ;  /* 0x0000000106ff7812 */ /* 0x004fda000784c0ff */
[----:B------:R-:W-:Y:S01]  /*2580*/  @P2 SHF.R.U32.HI R3, RZ, 0x10, R5 ;  /* 0x00000010ff032819 */ /* 0x000fe20000011605 */
[----:B------:R-:W-:Y:S01]  /*2590*/  VOTEU.ANY UP0, P2 ;  /* 0x0000000000ff7886 */ /* 0x000fe20001000100 */
[----:B------:R-:W-:Y:S02]  /*25a0*/  @P2 MOV R10, R4 ;  /* 0x00000004000a2202 */ /* 0x000fe40000000f00 */
[----:B------:R-:W-:Y:S02]  /*25b0*/  @P2 R2UR.BROADCAST UR5, R3 ;  /* 0x00000000030522ca */ /* 0x000fe400008e0000 */
[----:B------:R-:W-:-:S11]  /*25c0*/  @P2 LOP3.LUT R9, R5, 0xffff, RZ, 0xc0, !PT ;  /* 0x0000ffff05092812 */ /* 0x000fd600078ec0ff */
[----:B------:R-:W-:Y:S01]  /*25d0*/  @UP0 UMOV UR36, UR5 ;  /* 0x0000000500240c82 */ /* 0x000fe20008000000 */
[----:B-1----:R-:W-:Y:S05]  /*25e0*/  @!P0 BRA `(.L_x_41) ;  /* 0x0000000000b88947 */ /* 0x002fea0003800000 */
[----:B------:R-:W3:Y:S01]  /*25f0*/  LDC.64 R4, c[0x0][0xb18] ;  /* 0x0002c600ff047b82 */ /* 0x000ee20000000a00 */
[----:B------:R-:W-:-:S07]  /*2600*/  ISETP.NE.AND P3, PT, R37, 0x1, PT ;  /* 0x000000012500780c */ /* 0x000fce0003f65270 */
[----:B------:R-:W1:Y:S08]  /*2610*/  LDC.64 R6, c[0x0][0xb10] ;  /* 0x0002c400ff067b82 */ /* 0x000e700000000a00 */
[----:B------:R-:W2:Y:S08]  /*2620*/  LDC R14, c[0x0][0xb20] ;  /* 0x0002c800ff0e7b82 */ /* 0x000eb00000000800 */
[----:B------:R-:W4:Y:S01]  /*2630*/  LDC R15, c[0x0][0xb0c] ;  /* 0x0002c300ff0f7b82 */ /* 0x000f220000000800 */
[----:B---3--:R-:W-:Y:S01]  /*2640*/  IMAD.HI.U32 R21, R0, R5, RZ ;  /* 0x0000000500157227 */ /* 0x008fe200078e00ff */
[----:B------:R-:W-:-:S03]  /*2650*/  ISETP.NE.AND P0, PT, R4, 0x1, PT ;  /* 0x000000010400780c */ /* 0x000fc60003f05270 */
[----:B------:R-:W-:-:S03]  /*2660*/  IMAD.HI.U32 R5, R9, R5, RZ ;  /* 0x0000000509057227 */ /* 0x000fc600078e00ff */
[----:B------:R-:W3:Y:S01]  /*2670*/  LDC.64 R2, c[0x0][0xb28] ;  /* 0x0002ca00ff027b82 */ /* 0x000ee20000000a00 */
[----:B-1----:R-:W-:-:S04]  /*2680*/  IMAD.HI.U32 R22, R8, R6, RZ ;  /* 0x0000000608167227 */ /* 0x002fc800078e00ff */
[----:B------:R-:W-:Y:S01]  /*2690*/  IMAD.HI.U32 R23, R10, R6, RZ ;  /* 0x000000060a177227 */ /* 0x000fe200078e00ff */
[----:B------:R-:W-:Y:S02]  /*26a0*/  SHF.R.U32.HI R22, RZ, R7, R22 ;  /* 0x00000007ff167219 */ /* 0x000fe40000011616 */
[-C--:B--2---:R-:W-:Y:S02]  /*26b0*/  SHF.R.U32.HI R21, RZ, R14.reuse, R21 ;  /* 0x0000000eff157219 */ /* 0x084fe40000011615 */
[----:B------:R-:W-:Y:S02]  /*26c0*/  SHF.R.U32.HI R5, RZ, R14, R5 ;  /* 0x0000000eff057219 */ /* 0x000fe40000011605 */
[----:B------:R-:W-:Y:S02]  /*26d0*/  SEL R21, R0, R21, !P0 ;  /* 0x0000001500157207 */ /* 0x000fe40004000000 */
[----:B------:R-:W-:Y:S02]  /*26e0*/  SHF.R.U32.HI R23, RZ, R7, R23 ;  /* 0x00000007ff177219 */ /* 0x000fe40000011617 */
[----:B----4-:R-:W-:-:S02]  /*26f0*/  ISETP.NE.AND P1, PT, R15, 0x1, PT ;  /* 0x000000010f00780c */ /* 0x010fc40003f25270 */
[----:B------:R-:W-:Y:S02]  /*2700*/  SEL R5, R9, R5, !P0 ;  /* 0x0000000509057207 */ /* 0x000fe40004000000 */
[----:B------:R-:W-:Y:S02]  /*2710*/  SEL R22, R8, R22, !P1 ;  /* 0x0000001608167207 */ /* 0x000fe40004800000 */
[----:B------:R-:W-:Y:S01]  /*2720*/  SEL R23, R10, R23, !P1 ;  /* 0x000000170a177207 */ /* 0x000fe20004800000 */
[----:B---3--:R-:W-:-:S04]  /*2730*/  IMAD.HI.U32 R20, R21, R2, RZ ;  /* 0x0000000215147227 */ /* 0x008fc800078e00ff */
        /* <DEDUP_REMOVED lines=10> */
[----:B------:R-:W-:-:S04]  /*27e0*/  @!P0 IMAD.HI.U32 R7, R23, R2, RZ ;  /* 0x0000000217078227 */ /* 0x000fc800078e00ff */
[----:B------:R-:W-:Y:S01]  /*27f0*/  IMAD.MOV R2, RZ, RZ, -R6 ;  /* 0x000000ffff027224 */ /* 0x000fe200078e0a06 */
[----:B------:R-:W-:Y:S02]  /*2800*/  @!P0 SHF.R.U32.HI R3, RZ, R3, R7 ;  /* 0x00000003ff038219 */ /* 0x000fe40000011607 */
[----:B------:R-:W-:Y:S01]  /*2810*/  IADD3 R7, PT, PT, -R5, RZ, RZ ;  /* 0x000000ff05077210 */ /* 0x000fe20007ffe1ff */
[----:B------:R-:W-:Y:S01]  /*2820*/  IMAD R2, R37, R2, R5 ;  /* 0x0000000225027224 */ /* 0x000fe200078e0205 */
        /* <DEDUP_REMOVED lines=10> */
.L_x_41:
[----:B------:R-:W1:Y:S02]  /*28d0*/  LDCU UR5, c[0x0][0xb30] ;  /* 0x00016600ff0577ac */ /* 0x000e640008000800 */
[----:B-1----:R-:W-:-:S09]  /*28e0*/  UISETP.NE.AND UP0, UPT, UR5, 0x1, UPT ;  /* 0x000000010500788c */ /* 0x002fd2000bf05270 */
[----:B------:R-:W-:Y:S05]  /*28f0*/  BRA.U UP0, `(.L_x_42) ;  /* 0x0000000100407547 */ /* 0x000fea000b800000 */
[----:B------:R-:W1:Y:S08]  /*2900*/  LDC.64 R4, c[0x0][0xb10] ;  /* 0x0002c400ff047b82 */ /* 0x000e700000000a00 */
[----:B------:R-:W2:Y:S08]  /*2910*/  LDC.64 R2, c[0x0][0xb18] ;  /* 0x0002c600ff027b82 */ /* 0x000eb00000000a00 */
[----:B------:R-:W4:Y:S08]  /*2920*/  LDC R6, c[0x0][0xb20] ;  /* 0x0002c800ff067b82 */ /* 0x000f300000000800 */
[----:B------:R-:W3:Y:S01]  /*2930*/  LDC R7, c[0x0][0xb0c] ;  /* 0x0002c300ff077b82 */ /* 0x000ee20000000800 */
[----:B-1----:R-:W-:-:S05]  /*2940*/  IMAD.HI.U32 R4, R10, R4, RZ ;  /* 0x000000040a047227 */ /* 0x002fca00078e00ff */
[----:B------:R-:W-:Y:S01]  /*2950*/  SHF.R.U32.HI R4, RZ, R5, R4 ;  /* 0x00000005ff047219 */ /* 0x000fe20000011604 */
[----:B--2---:R-:W-:Y:S01]  /*2960*/  IMAD.HI.U32 R3, R9, R3, RZ ;  /* 0x0000000309037227 */ /* 0x004fe200078e00ff */
[----:B------:R-:W-:-:S04]  /*2970*/  ISETP.NE.AND P0, PT, R2, 0x1, PT ;  /* 0x000000010200780c */ /* 0x000fc80003f05270 */
[----:B----4-:R-:W-:-:S04]  /*2980*/  SHF.R.U32.HI R3, RZ, R6, R3 ;  /* 0x00000006ff037219 */ /* 0x010fc80000011603 */
[----:B------:R-:W-:Y:S02]  /*2990*/  SEL R3, R9, R3, !P0 ;  /* 0x0000000309037207 */ /* 0x000fe40004000000 */
[----:B---3--:R-:W-:-:S04]  /*29a0*/  ISETP.NE.AND P1, PT, R7, 0x1, PT ;  /* 0x000000010700780c */ /* 0x008fc80003f25270 */
[----:B------:R-:W-:-:S05]  /*29b0*/  SEL R4, R10, R4, !P1 ;  /* 0x000000040a047207 */ /* 0x000fca0004800000 */
[----:B------:R-:W-:Y:S02]  /*29c0*/  IMAD.IADD R5, R3, 0x1, -R4 ;  /* 0x0000000103057824 */ /* 0x000fe400078e0a04 */
[----:B------:R-:W-:Y:S02]  /*29d0*/  IMAD.IADD R3, R4, 0x1, -R3 ;  /* 0x0000000104037824 */ /* 0x000fe400078e0a03 */
[----:B------:R-:W-:Y:S02]  /*29e0*/  IMAD R10, R5, R7, R10 ;  /* 0x00000007050a7224 */ /* 0x000fe400078e020a */
[----:B------:R-:W-:-:S07]  /*29f0*/  IMAD R9, R3, R2, R9 ;  /* 0x0000000203097224 */ /* 0x000fce00078e0209 */
.L_x_42:
[----:B------:R-:W-:Y:S01]  /*2a00*/  VIADD R16, R16, 0x1 ;  /* 0x0000000110107836 */ /* 0x000fe20000000000 */
[----:B------:R-:W-:Y:S01]  /*2a10*/  PLOP3.LUT P1, PT, PT, PT, PT, 0x80, 0x8 ;  /* 0x000000000008781c */ /* 0x000fe20003f2f070 */
[----:B------:R-:W-:Y:S02]  /*2a20*/  IMAD.IADD R14, R10, 0x1, R91 ;  /* 0x000000010a0e7824 */ /* 0x000fe400078e025b */
[----:B------:R-:W-:Y:S01]  /*2a30*/  IMAD.IADD R15, R9, 0x1, R90 ;  /* 0x00000001090f7824 */ /* 0x000fe200078e025a */
[----:B------:R-:W-:-:S04]  /*2a40*/  ISETP.NE.AND P0, PT, R16, 0x2, PT ;  /* 0x000000021000780c */ /* 0x000fc80003f05270 */
[----:B------:R-:W-:Y:S02]  /*2a50*/  SEL R2, RZ, 0x1, P0 ;  /* 0x00000001ff027807 */ /* 0x000fe40000000000 */
[----:B------:R-:W-:Y:S02]  /*2a60*/  SEL R16, R16, RZ, P0 ;  /* 0x000000ff10107207 */ /* 0x000fe40000000000 */
[----:B------:R-:W-:Y:S01]  /*2a70*/  LOP3.LUT R13, R13, R2, RZ, 0x3c, !PT ;  /* 0x000000020d0d7212 */ /* 0x000fe200078e3cff */
[----:B------:R-:W-:Y:S06]  /*2a80*/  @P2 BRA `(.L_x_43) ;  /* 0xfffffff000582947 */ /* 0x000fec000383ffff */
[----:B------:R-:W-:Y:S01]  /*2a90*/  UIADD3 UR4, UPT, UPT, UR4, 0x140, URZ ;  /* 0x0000014004047890 */ /* 0x000fe2000fffe0ff */
[----:B------:R-:W-:-:S03]  /*2aa0*/  SHF.L.U32 R2, R17, 0x1f, RZ ;  /* 0x0000001f11027819 */ /* 0x000fc600000006ff */
[----:B------:R-:W-:-:S09]  /*2ab0*/  ULEA UR5, UR25, UR4, 0x3 ;  /* 0x0000000419057291 */ /* 0x000fd2000f8e18ff */
[----:B------:R-:W1:Y:S02]  /*2ac0*/  SYNCS.PHASECHK.TRANS64.TRYWAIT P0, [UR5], R2 ;  /* 0x00000002ff0075a7 */ /* 0x000e640008001105 */
[----:B-1----:R-:W-:Y:S05]  /*2ad0*/  @!P0 BRA `(.L_x_44) ;  /* 0x0000007400c48947 */ /* 0x002fea0003800000 */
.L_x_182:
[----:B------:R-:W-:-:S04]  /*2ae0*/  UIADD3 UR6, UPT, UPT, UR25, 0x1, URZ ;  /* 0x0000000119067890 */ /* 0x000fc8000fffe0ff */
[----:B------:R-:W-:-:S04]  /*2af0*/  UISETP.NE.AND UP0, UPT, UR6, 0x28, UPT ;  /* 0x000000280600788c */ /* 0x000fc8000bf05270 */
[----:B------:R-:W-:Y:S02]  /*2b00*/  USEL UR7, URZ, 0x1, UP0 ;  /* 0x00000001ff077887 */ /* 0x000fe40008000000 */
[----:B------:R-:W-:-:S04]  /*2b10*/  USEL UR6, UR6, URZ, UP0 ;  /* 0x000000ff06067287 */ /* 0x000fc80008000000 */
[----:B------:R-:W-:Y:S01]  /*2b20*/  ULEA UR5, UR6, UR4, 0x3 ;  /* 0x0000000406057291 */ /* 0x000fe2000f8e18ff */
[----:B-1----:R-:W-:-:S04]  /*2b30*/  LOP3.LUT R2, R17, UR7, RZ, 0x3c, !PT ;  /* 0x0000000711027c12 */ /* 0x002fc8000f8e3cff */
[----:B------:R-:W-:-:S04]  /*2b40*/  SHF.L.U32 R3, R2, 0x1f, RZ ;  /* 0x0000001f02037819 */ /* 0x000fc800000006ff */
[----:B------:R-:W1:Y:S02]  /*2b50*/  SYNCS.PHASECHK.TRANS64.TRYWAIT P0, [UR5], R3 ;  /* 0x00000003ff0075a7 */ /* 0x000e640008001105 */
[----:B-1----:R-:W-:Y:S05]  /*2b60*/  @!P0 BRA `(.L_x_45) ;  /* 0x0000007400b88947 */ /* 0x002fea0003800000 */
.L_x_184:
[----:B------:R-:W-:-:S04]  /*2b70*/  UIADD3 UR6, UPT, UPT, UR6, 0x1, URZ ;  /* 0x0000000106067890 */ /* 0x000fc8000fffe0ff */
[----:B------:R-:W-:-:S04]  /*2b80*/  UISETP.NE.AND UP0, UPT, UR6, 0x28, UPT ;  /* 0x000000280600788c */ /* 0x000fc8000bf05270 */
[----:B------:R-:W-:Y:S02]  /*2b90*/  USEL UR7, URZ, 0x1, UP0 ;  /* 0x00000001ff077887 */ /* 0x000fe40008000000 */
[----:B------:R-:W-:-:S04]  /*2ba0*/  USEL UR6, UR6, URZ, UP0 ;  /* 0x000000ff06067287 */ /* 0x000fc80008000000 */
[----:B------:R-:W-:Y:S01]  /*2bb0*/  ULEA UR5, UR6, UR4, 0x3 ;  /* 0x0000000406057291 */ /* 0x000fe2000f8e18ff */
[----:B------:R-:W-:-:S04]  /*2bc0*/  LOP3.LUT R2, R2, UR7, RZ, 0x3c, !PT ;  /* 0x0000000702027c12 */ /* 0x000fc8000f8e3cff */
[----:B-1----:R-:W-:-:S04]  /*2bd0*/  SHF.L.U32 R3, R2, 0x1f, RZ ;  /* 0x0000001f02037819 */ /* 0x002fc800000006ff */
[----:B------:R-:W1:Y:S02]  /*2be0*/  SYNCS.PHASECHK.TRANS64.TRYWAIT P0, [UR5], R3 ;  /* 0x00000003ff0075a7 */ /* 0x000e640008001105 */
[----:B-1----:R-:W-:Y:S05]  /*2bf0*/  @!P0 BRA `(.L_x_46) ;  /* 0x0000007400ac8947 */ /* 0x002fea0003800000 */
.L_x_186:
        /* <DEDUP_REMOVED lines=9> */
.L_x_188:
        /* <DEDUP_REMOVED lines=9> */
.L_x_190:
        /* <DEDUP_REMOVED lines=9> */
.L_x_192:
        /* <DEDUP_REMOVED lines=9> */
.L_x_194:
        /* <DEDUP_REMOVED lines=9> */
.L_x_196:
        /* <DEDUP_REMOVED lines=9> */
.L_x_198:
        /* <DEDUP_REMOVED lines=9> */
.L_x_200:
        /* <DEDUP_REMOVED lines=9> */
.L_x_202:
        /* <DEDUP_REMOVED lines=9> */
.L_x_204:
        /* <DEDUP_REMOVED lines=9> */
.L_x_206:
        /* <DEDUP_REMOVED lines=9> */
.L_x_208:
        /* <DEDUP_REMOVED lines=9> */
.L_x_210:
        /* <DEDUP_REMOVED lines=9> */
.L_x_212:
        /* <DEDUP_REMOVED lines=9> */
.L_x_214:
        /* <DEDUP_REMOVED lines=9> */
.L_x_216:
        /* <DEDUP_REMOVED lines=9> */
.L_x_218:
        /* <DEDUP_REMOVED lines=9> */
.L_x_220:
        /* <DEDUP_REMOVED lines=9> */
.L_x_222:
        /* <DEDUP_REMOVED lines=9> */
.L_x_224:
        /* <DEDUP_REMOVED lines=9> */
.L_x_226:
        /* <DEDUP_REMOVED lines=9> */
.L_x_228:
        /* <DEDUP_REMOVED lines=9> */
.L_x_230:
        /* <DEDUP_REMOVED lines=9> */
.L_x_232:
        /* <DEDUP_REMOVED lines=9> */
.L_x_234:
        /* <DEDUP_REMOVED lines=9> */
.L_x_236:
        /* <DEDUP_REMOVED lines=9> */
.L_x_238:
        /* <DEDUP_REMOVED lines=9> */
.L_x_240:
        /* <DEDUP_REMOVED lines=9> */
.L_x_242:
        /* <DEDUP_REMOVED lines=9> */
.L_x_244:
        /* <DEDUP_REMOVED lines=9> */
.L_x_246:
        /* <DEDUP_REMOVED lines=9> */
.L_x_248:
        /* <DEDUP_REMOVED lines=9> */
.L_x_250:
        /* <DEDUP_REMOVED lines=9> */
.L_x_252:
        /* <DEDUP_REMOVED lines=9> */
.L_x_254:
        /* <DEDUP_REMOVED lines=9> */
.L_x_256:
        /* <DEDUP_REMOVED lines=9> */
.L_x_258:
[----:B------:R-:W-:-:S04]  /*4040*/  UIADD3 UR6, UPT, UPT, UR6, 0x1, URZ ;  /* 0x0000000106067890 */ /* 0x000fc8000fffe0ff */
[----:B------:R-:W-:-:S04]  /*4050*/  UISETP.NE.AND UP0, UPT, UR6, 0x28, UPT ;  /* 0x000000280600788c */ /* 0x000fc8000bf05270 */
[----:B------:R-:W-:Y:S02]  /*4060*/  USEL UR5, URZ, 0x1, UP0 ;  /* 0x00000001ff057887 */ /* 0x000fe40008000000 */
[----:B------:R-:W-:-:S04]  /*4070*/  USEL UR6, UR6, URZ, UP0 ;  /* 0x000000ff06067287 */ /* 0x000fc80008000000 */
[----:B------:R-:W-:Y:S01]  /*4080*/  ULEA UR6, UR6, UR4, 0x3 ;  /* 0x0000000406067291 */ /* 0x000fe2000f8e18ff */
[----:B------:R-:W-:-:S04]  /*4090*/  LOP3.LUT R2, R2, UR5, RZ, 0x3c, !PT ;  /* 0x0000000502027c12 */ /* 0x000fc8000f8e3cff */
[----:B------:R-:W-:Y:S01]  /*40a0*/  SHF.L.U32 R2, R2, 0x1f, RZ ;  /* 0x0000001f02027819 */ /* 0x000fe200000006ff */
[----:B-1-3--:R-:W-:-:S07]  /*40b0*/  IMAD.U32 R0, RZ, RZ, UR6 ;  /* 0x00000006ff007e24 */ /* 0x00afce000f8e00ff */
.L_x_83:
[----:B-1----:R1:W2:Y:S02]  /*40c0*/  SYNCS.PHASECHK.TRANS64.TRYWAIT P0, [R0+URZ], R2 ;  /* 0x00000002000075a7 */ /* 0x0022a400080011ff */
[----:B--2---:R-:W-:Y:S05]  /*40d0*/  @!P0 NANOSLEEP.SYNCS 0x989680 ;  /* 0x009896800000895d */ /* 0x004fea0003900000 */
[----:B------:R-:W2:Y:S02]  /*40e0*/  @!P0 SYNCS.PHASECHK.TRANS64 P0, [R0+URZ], R2 ;  /* 0x00000002000085a7 */ /* 0x000ea400080010ff */
[----:B--2---:R-:W-:Y:S05]  /*40f0*/  @P0 EXIT ;  /* 0x000000000000094d */ /* 0x004fea0003800000 */
[----:B------:R-:W-:Y:S05]  /*4100*/  BRA `(.L_x_83) ;  /* 0xfffffffc00ec7947 */ /* 0x000fea000383ffff */
.L_x_23:
[----:B------:R-:W-:-:S04]  /*4110*/  UISETP.NE.AND UP1, UPT, UR37, URZ, UPT ;  /* 0x000000ff2500728c */ /* 0x000fc8000bf25270 */
[----:B------:R-:W-:-:S09]  /*4120*/  UISETP.NE.OR UP1, UPT, UR10, 0x1, UP1 ;  /* 0x000000010a00788c */ /* 0x000fd20008f25670 */
[----:B------:R-:W-:Y:S05]  /*4130*/  BRA.U UP1, `(.L_x_84) ;  /* 0x00000005014c7547 */ /* 0x000fea000b800000 */
[----:B------:R-:W-:Y:S01]  /*4140*/  HFMA2 R11, -RZ, RZ, 0, 0 ;  /* 0x00000000ff0b7431 */ /* 0x000fe200000001ff */
[----:B------:R-:W-:Y:S01]  /*4150*/  ISETP.GE.U32.AND P2, PT, R10, 0x2, PT ;  /* 0x000000020a00780c */ /* 0x000fe20003f46070 */
[----:B------:R-:W-:Y:S01]  /*4160*/  IMAD.MOV.U32 R12, RZ, RZ, 0x1 ;  /* 0x00000001ff0c7424 */ /* 0x000fe200078e00ff */
[----:B------:R-:W-:Y:S01]  /*4170*/  CS2R R8, SRZ ;  /* 0x0000000000087805 */ /* 0x000fe2000001ff00 */
[----:B------:R-:W-:Y:S01]  /*4180*/  IMAD.MOV.U32 R3, RZ, RZ, RZ ;  /* 0x000000ffff037224 */ /* 0x000fe200078e00ff */
[----:B------:R-:W-:Y:S01]  /*4190*/  UMOV UR4, 0x400 ;  /* 0x0000040000047882 */ /* 0x000fe20000000000 */
[----:B------:R-:W-:Y:S01]  /*41a0*/  UMOV UR6, URZ ;  /* 0x000000ff00067c82 */ /* 0x000fe20008000000 */
[----:B------:R-:W-:-:S12]  /*41b0*/  ULEA UR37, UR37, UR4, 0x18 ;  /* 0x0000000425257291 */ /* 0x000fd8000f8ec0ff */
.L_x_88:
[----:B------:R-:W-:Y:S02]  /*41c0*/  LEA R0, R3, UR37, 0x3 ;  /* 0x0000002503007c11 */ /* 0x000fe4000f8e18ff */
[----:B------:R-:W-:-:S03]  /*41d0*/  SHF.L.U32 R4, R8, 0x1f, RZ ;  /* 0x0000001f08047819 */ /* 0x000fc600000006ff */
[----:B------:R-:W-:Y:S01]  /*41e0*/  VIADD R5, R0, 0x330 ;  /* 0x0000033000057836 */ /* 0x000fe20000000000 */
[----:B------:R-:W1:Y:S02]  /*41f0*/  SYNCS.PHASECHK.TRANS64.TRYWAIT P0, [R0+URZ+0x320], R4 ;  /* 0x00032004000075a7 */ /* 0x000e6400080011ff */
[----:B-1----:R-:W-:Y:S05]  /*4200*/  @!P0 BRA `(.L_x_85) ;  /* 0x0000006c00a08947 */ /* 0x002fea0003800000 */
.L_x_259:
[----:B------:R-:W-:Y:S01]  /*4210*/  ULEA UR5, UR6, UR37, 0x3 ;  /* 0x0000002506057291 */ /* 0x000fe2000f8e18ff */
[----:B-1----:R-:W-:Y:S01]  /*4220*/  PRMT R0, RZ, 0x654, R5 ;  /* 0x00000654ff007816 */ /* 0x002fe20000000005 */
[----:B------:R-:W-:Y:S01]  /*4230*/  @!P2 IMAD.MOV.U32 R4, RZ, RZ, 0x10 ;  /* 0x00000010ff04a424 */ /* 0x000fe200078e00ff */
[----:B------:R-:W-:Y:S01]  /*4240*/  SHF.L.U32 R5, R12, 0x1f, RZ ;  /* 0x0000001f0c057819 */ /* 0x000fe200000006ff */
[----:B------:R-:W-:Y:S01]  /*4250*/  UIADD3 UR4, UPT, UPT, UR5, 0x2c0, URZ ;  /* 0x000002c005047890 */ /* 0x000fe2000fffe0ff */
[----:B------:R1:W-:Y:S05]  /*4260*/  SYNCS.ARRIVE.TRANS64.RED.A1T0 RZ, [R0+URZ], RZ ;  /* 0x000000ff00ff79a7 */ /* 0x0003ea00081004ff */
[----:B------:R-:W-:Y:S01]  /*4270*/  IMAD.U32 R6, RZ, RZ, UR4 ;  /* 0x00000004ff067e24 */ /* 0x000fe2000f8e00ff */
[----:B------:R-:W2:Y:S04]  /*4280*/  SYNCS.PHASECHK.TRANS64.TRYWAIT P0, [UR5+0x2d0], R5 ;  /* 0x0002d005ff0075a7 */ /* 0x000ea80008001105 */
[----:B------:R-:W-:Y:S01]  /*4290*/  PRMT R6, R10, 0x654, R6 ;  /* 0x000006540a067816 */ /* 0x000fe20000000006 */
[----:B-12---:R-:W-:Y:S06]  /*42a0*/  @!P0 BRA `(.L_x_86) ;  /* 0x0000006c008c8947 */ /* 0x006fec0003800000 */
.L_x_261:
[----:B------:R-:W-:Y:S01]  /*42b0*/  ULEA UR4, UR6, UR37, 0x4 ;  /* 0x0000002506047291 */ /* 0x000fe2000f8e20ff */
[----:B------:R-:W-:Y:S01]  /*42c0*/  SEL R2, R6, R2, !P2 ;  /* 0x0000000206027207 */ /* 0x000fe20005000000 */
[----:B------:R-:W-:Y:S01]  /*42d0*/  UIADD3 UR5, UPT, UPT, UR5, 0x2c0, URZ ;  /* 0x000002c005057890 */ /* 0x000fe2000fffe0ff */
[----:B-1----:R-:W-:Y:S01]  /*42e0*/  LEA R0, R11, UR37, 0x3 ;  /* 0x000000250b007c11 */ /* 0x002fe2000f8e18ff */
[----:B------:R-:W-:Y:S01]  /*42f0*/  UIADD3 UR4, UPT, UPT, UR4, 0x350, URZ ;  /* 0x0000035004047890 */ /* 0x000fe2000fffe0ff */
[----:B------:R1:W-:Y:S01]  /*4300*/  @!P2 SYNCS.ARRIVE.TRANS64.RED RZ, [R2+URZ], R4 ;  /* 0x0000000402ffa9a7 */ /* 0x0003e200080004ff */
[----:B------:R-:W-:Y:S01]  /*4310*/  UIADD3 UR6, UPT, UPT, UR6, 0x1, URZ ;  /* 0x0000000106067890 */ /* 0x000fe2000fffe0ff */
[----:B------:R-:W-:-:S03]  /*4320*/  VIADD R3, R3, 0x1 ;  /* 0x0000000103037836 */ /* 0x000fc60000000000 */
[----:B------:R-:W-:Y:S02]  /*4330*/  UISETP.NE.AND UP0, UPT, UR6, 0x2, UPT ;  /* 0x000000020600788c */ /* 0x000fe4000bf05270 */
[----:B------:R-:W-:Y:S01]  /*4340*/  ISETP.NE.AND P0, PT, R3, 0x2, PT ;  /* 0x000000020300780c */ /* 0x000fe20003f05270 */
[----:B------:R-:W-:Y:S06]  /*4350*/  UGETNEXTWORKID.BROADCAST [UR4], [UR5] ;  /* 0x00000000040073ca */ /* 0x000fec0008000100 */
[----:B------:R-:W-:Y:S02]  /*4360*/  USEL UR4, URZ, 0x1, UP0 ;  /* 0x00000001ff047887 */ /* 0x000fe40008000000 */
[----:B------:R-:W-:-:S04]  /*4370*/  USEL UR6, UR6, URZ, UP0 ;  /* 0x000000ff06067287 */ /* 0x000fc80008000000 */
[----:B------:R-:W-:Y:S02]  /*4380*/  LOP3.LUT R12, R12, UR4, RZ, 0x3c, !PT ;  /* 0x000000040c0c7c12 */ /* 0x000fe4000f8e3cff */
[----:B-1----:R-:W-:-:S04]  /*4390*/  SHF.L.U32 R4, R9, 0x1f, RZ ;  /* 0x0000001f09047819 */ /* 0x002fc800000006ff */
[----:B------:R-:W1:Y:S02]  /*43a0*/  SYNCS.PHASECHK.TRANS64.TRYWAIT P1, [R0+URZ+0x2c0], R4 ;  /* 0x0002c004000075a7 */ /* 0x000e6400080211ff */
[----:B-1----:R-:W-:Y:S05]  /*43b0*/  @!P1 BRA `(.L_x_87) ;  /* 0x0000006c00609947 */ /* 0x002fea0003800000 */
.L_x_262:
[----:B-1----:R-:W-:Y:S01]  /*43c0*/  LEA R4, R11, UR37, 0x4 ;  /* 0x000000250b047c11 */ /* 0x002fe2000f8e20ff */
[----:B------:R-:W-:Y:S01]  /*43d0*/  VIADD R0, R0, 0x2d0 ;  /* 0x000002d000007836 */ /* 0x000fe20000000000 */
[----:B------:R-:W-:Y:S01]  /*43e0*/  SEL R3, R3, RZ, P0 ;  /* 0x000000ff03037207 */ /* 0x000fe20000000000 */
[----:B------:R-:W-:-:S03]  /*43f0*/  VIADD R11, R11, 0x1 ;  /* 0x000000010b0b7836 */ /* 0x000fc60000000000 */
[----:B------:R-:W1:Y:S01]  /*4400*/  LDS.128 R4, [R4+0x350] ;  /* 0x0003500004047984 */ /* 0x000e620000000c00 */
[----:B------:R-:W-:Y:S02]  /*4410*/  PRMT R0, RZ, 0x654, R0 ;  /* 0x00000654ff007816 */ /* 0x000fe40000000000 */
[C---:B------:R-:W-:Y:S01]  /*4420*/  ISETP.NE.AND P1, PT, R11.reuse, 0x2, PT ;  /* 0x000000020b00780c */ /* 0x040fe20003f25270 */
[----:B------:R-:W-:Y:S01]  /*4430*/  @!PT LDS RZ, [RZ] ;  /* 0x00000000fffff984 */ /* 0x000fe20000000800 */
[----:B------:R-:W-:Y:S01]  /*4440*/  @!PT LDS RZ, [RZ] ;  /* 0x00000000fffff984 */ /* 0x000fe20000000800 */
[----:B------:R-:W-:Y:S01]  /*4450*/  @!PT LDS RZ, [RZ] ;  /* 0x00000000fffff984 */ /* 0x000fe20000000800 */
[----:B------:R-:W-:Y:S01]  /*4460*/  @!PT LDS RZ, [RZ] ;  /* 0x00000000fffff984 */ /* 0x000fe20000000800 */
[----:B------:R2:W-:Y:S06]  /*4470*/  MEMBAR.ALL.CTA ;  /* 0x0000000000007992 */ /* 0x0005ec0000008000 */
[----:B--2---:R-:W2:Y:S01]  /*4480*/  FENCE.VIEW.ASYNC.S ;  /* 0x00000000000073c6 */ /* 0x004ea20000000000 */
[----:B------:R-:W-:Y:S01]  /*4490*/  SEL R11, R11, RZ, P1 ;  /* 0x000000ff0b0b7207 */ /* 0x000fe20000800000 */
[----:B--2---:R2:W-:Y:S01]  /*44a0*/  SYNCS.ARRIVE.TRANS64.RED.A1T0 RZ, [R0+URZ], RZ ;  /* 0x000000ff00ff79a7 */ /* 0x0045e200081004ff */
[----:B-1----:R-:W-:-:S02]  /*44b0*/  LOP3.LUT P3, RZ, R6, 0x1, RZ, 0xc0, !PT ;  /* 0x0000000106ff7812 */ /* 0x002fc4000786c0ff */
[----:B------:R-:W-:-:S04]  /*44c0*/  SEL R4, RZ, 0x1, P1 ;  /* 0x00000001ff047807 */ /* 0x000fc80000800000 */
[----:B------:R-:W-:Y:S02]  /*44d0*/  LOP3.LUT R9, R9, R4, RZ, 0x3c, !PT ;  /* 0x0000000409097212 */ /* 0x000fe400078e3cff */
[----:B--2---:R-:W-:-:S04]  /*44e0*/  SEL R0, RZ, 0x1, P0 ;  /* 0x00000001ff007807 */ /* 0x004fc80000000000 */
[----:B------:R-:W-:Y:S01]  /*44f0*/  LOP3.LUT R8, R8, R0, RZ, 0x3c, !PT ;  /* 0x0000000008087212 */ /* 0x000fe200078e3cff */
[----:B------:R-:W-:Y:S06]  /*4500*/  @P3 BRA `(.L_x_88) ;  /* 0xfffffffc002c3947 */ /* 0x000fec000383ffff */
[----:B------:R-:W-:Y:S01]  /*4510*/  ULEA UR5, UR6, UR37, 0x3 ;  /* 0x0000002506057291 */ /* 0x000fe2000f8e18ff */
[----:B------:R-:W-:-:S08]  /*4520*/  SHF.L.U32 R2, R12, 0x1f, RZ ;  /* 0x0000001f0c027819 */ /* 0x000fd000000006ff */
[----:B------:R-:W1:Y:S02]  /*4530*/  SYNCS.PHASECHK.TRANS64 P0, [UR5+0x2d0], R2 ;  /* 0x0002d002ff0075a7 */ /* 0x000e640008001005 */
[----:B-1----:R-:W-:Y:S05]  /*4540*/  @P0 BRA `(.L_x_89) ;  /* 0x0000000000080947 */ /* 0x002fea0003800000 */
[----:B------:R-:W1:Y:S02]  /*4550*/  SYNCS.PHASECHK.TRANS64.TRYWAIT P0, [UR5+0x2d0], R2 ;  /* 0x0002d002ff0075a7 */ /* 0x000e640008001105 */
[----:B-1----:R-:W-:Y:S05]  /*4560*/  @!P0 BRA `(.L_x_90) ;  /* 0x0000006c00088947 */ /* 0x002fea0003800000 */
.L_x_89:
[----:B------:R-:W-:-:S04]  /*4570*/  UIADD3 UR4, UPT, UPT, UR6, 0x1, URZ ;  /* 0x0000000106047890 */ /* 0x000fc8000fffe0ff */
[----:B------:R-:W-:-:S04]  /*4580*/  UISETP.NE.AND UP0, UPT, UR4, 0x2, UPT ;  /* 0x000000020400788c */ /* 0x000fc8000bf05270 */
[----:B------:R-:W-:Y:S02]  /*4590*/  USEL UR7, URZ, 0x1, UP0 ;  /* 0x00000001ff077887 */ /* 0x000fe40008000000 */
[----:B------:R-:W-:-:S04]  /*45a0*/  USEL UR4, UR4, URZ, UP0 ;  /* 0x000000ff04047287 */ /* 0x000fc80008000000 */
[----:B------:R-:W-:Y:S01]  /*45b0*/  ULEA UR4, UR4, UR37, 0x3 ;  /* 0x0000002504047291 */ /* 0x000fe2000f8e18ff */
[----:B-1----:R-:W-:-:S04]  /*45c0*/  LOP3.LUT R2, R12, UR7, RZ, 0x3c, !PT ;  /* 0x000000070c027c12 */ /* 0x002fc8000f8e3cff */
[----:B------:R-:W-:-:S04]  /*45d0*/  SHF.L.U32 R0, R2, 0x1f, RZ ;  /* 0x0000001f02007819 */ /* 0x000fc800000006ff */
[----:B------:R-:W1:Y:S02]  /*45e0*/  SYNCS.PHASECHK.TRANS64 P0, [UR4+0x2d0], R0 ;  /* 0x0002d000ff0075a7 */ /* 0x000e640008001004 */
[----:B-1----:R-:W-:Y:S05]  /*45f0*/  @P0 EXIT ;  /* 0x000000000000094d */ /* 0x002fea0003800000 */
[----:B------:R-:W-:Y:S02]  /*4600*/  SHF.L.U32 R2, R2, 0x1f, RZ ;  /* 0x0000001f02027819 */ /* 0x000fe400000006ff */
[----:B------:R-:W-:-:S07]  /*4610*/  MOV R0, UR4 ;  /* 0x0000000400007c02 */ /* 0x000fce0008000f00 */
.L_x_91:
[----:B-1----:R1:W2:Y:S02]  /*4620*/  SYNCS.PHASECHK.TRANS64.TRYWAIT P0, [R0+URZ+0x2d0], R2 ;  /* 0x0002d002000075a7 */ /* 0x0022a400080011ff */
[----:B--2---:R-:W-:Y:S05]  /*4630*/  @!P0 NANOSLEEP.SYNCS 0x989680 ;  /* 0x009896800000895d */ /* 0x004fea0003900000 */
[----:B------:R-:W2:Y:S02]  /*4640*/  @!P0 SYNCS.PHASECHK.TRANS64 P0, [R0+URZ+0x2d0], R2 ;  /* 0x0002d002000085a7 */ /* 0x000ea400080010ff */
[----:B--2---:R-:W-:Y:S05]  /*4650*/  @P0 EXIT ;  /* 0x000000000000094d */ /* 0x004fea0003800000 */
[----:B------:R-:W-:Y:S05]  /*4660*/  BRA `(.L_x_91) ;  /* 0xfffffffc00ec7947 */ /* 0x000fea000383ffff */
.L_x_84:
[----:B------:R-:W-:Y:S05]  /*4670*/  BRA.U UP4, `(.L_x_92) ;  /* 0x0000001104847547 */ /* 0x000fea000b800000 */
[----:B------:R-:W-:Y:S01]  /*4680*/  UMOV UR4, 0x40 ;  /* 0x0000004000047882 */ /* 0x000fe20000000000 */
[----:B------:R-:W-:Y:S01]  /*4690*/  NOP ;  /* 0x0000000000007918 */ /* 0x000fe20000000000 */
[----:B------:R-:W-:Y:S01]  /*46a0*/  ULEA UR4, UR37, UR4, 0x18 ;  /* 0x0000000425047291 */ /* 0x000fe2000f8ec0ff */
[----:B------:R-:W-:Y:S02]  /*46b0*/  UMOV UR5, 0x400 ;  /* 0x0000040000057882 */ /* 0x000fe40000000000 */
[----:B------:R-:W-:-:S06]  /*46c0*/  ULEA UR37, UR37, UR5, 0x18 ;  /* 0x0000000525257291 */ /* 0x000fcc000f8ec0ff */
[----:B------:R-:W1:Y:S02]  /*46d0*/  LDS.U8 R2, [UR4+0x1c] ;  /* 0x00001c04ff027984 */ /* 0x000e640008000000 */
[----:B-1----:R-:W-:-:S13]  /*46e0*/  ISETP.NE.AND P0, PT, R2, RZ, PT ;  /* 0x000000ff0200720c */ /* 0x002fda0003f05270 */
[----:B------:R-:W-:Y:S05]  /*46f0*/  @P0 BRA `(.L_x_93) ;  /* 0x0000000400080947 */ /* 0x000fea0003800000 */
[----:B------:R-:W-:Y:S02]  /*4700*/  UISETP.NE.U32.AND UP0, UPT, UR9, 0x1, UPT ;  /* 0x000000010900788c */ /* 0x000fe4000bf05070 */
[----:B------:R-:W-:-:S07]  /*4710*/  UIADD3 UR6, UPT, UPT, UR4, 0x8, URZ ;  /* 0x0000000804067890 */ /* 0x000fce000fffe0ff */
[----:B------:R-:W-:Y:S05]  /*4720*/  BRA.U !UP0, `(.L_x_94) ;  /* 0x00000001089c7547 */ /* 0x000fea000b800000 */
[----:B------:R-:W-:Y:S01]  /*4730*/  ELECT P0, URZ, PT ;  /* 0x0000000000ff782f */ /* 0x000fe20003800000 */
[----:B------:R-:W-:-:S12]  /*4740*/  BSSY B0, `(.L_x_94) ;  /* 0x0000025000007945 */ /* 0x000fd80003800000 */
[----:B------:R-:W-:Y:S05]  /*4750*/  @!P0 BRA `(.L_x_95) ;  /* 0x00000000008c8947 */ /* 0x000fea0003800000 */
[----:B------:R-:W-:-:S05]  /*4760*/  UMOV UR5, 0x10 ;  /* 0x0000001000057882 */ /* 0x000fca0000000000 */
[----:B------:R-:W-:Y:S04]  /*4770*/  DEPBAR.LE SB1, 0x36 ;  /* 0x00009d800000791a */ /* 0x000fe80000000000 */
[----:B------:R-:W1:Y:S02]  /*4780*/  UTCATOMSWS.2CTA.FIND_AND_SET.ALIGN UP1, UR5, UR5 ;  /* 0x00000005000575e3 */ /* 0x000e640008220800 */
[----:B-1----:R-:W-:Y:S01]  /*4790*/  MOV R10, UR5 ;  /* 0x00000005000a7c02 */ /* 0x002fe20008000f00 */
[----:B------:R-:W-:Y:S06]  /*47a0*/  BRA.U UP1, `(.L_x_96) ;  /* 0x0000000101187547 */ /* 0x000fec000b800000 */
.L_x_97:
[----:B------:R-:W-:Y:S05]  /*47b0*/  NANOSLEEP 0x64 ;  /* 0x000000640000795d */ /* 0x000fea0003800000 */
[----:B------:R-:W-:-:S05]  /*47c0*/  UMOV UR5, 0x10 ;  /* 0x0000001000057882 */ /* 0x000fca0000000000 */
[----:B------:R-:W-:Y:S04]  /*47d0*/  DEPBAR.LE SB1, 0x36 ;  /* 0x00009d800000791a */ /* 0x000fe80000000000 */
[----:B------:R-:W1:Y:S02]  /*47e0*/  UTCATOMSWS.2CTA.FIND_AND_SET.ALIGN UP1, UR5, UR5 ;  /* 0x00000005000575e3 */ /* 0x000e640008220800 */
[----:B-1----:R-:W-:Y:S01]  /*47f0*/  MOV R10, UR5 ;  /* 0x00000005000a7c02 */ /* 0x002fe20008000f00 */
[----:B------:R-:W-:Y:S05]  /*4800*/  BRA.U !UP1, `(.L_x_97) ;  /* 0xfffffffd09e87547 */ /* 0x000fea000b83ffff */
.L_x_96:
[----:B------:R-:W1:Y:S01]  /*4810*/  LDS R5, [UR4+0x10] ;  /* 0x00001004ff057984 */ /* 0x000e620008000800 */
[----:B------:R-:W-:Y:S01]  /*4820*/  IMAD.U32 R3, RZ, RZ, UR37 ;  /* 0x00000025ff037e24 */ /* 0x000fe2000f8e00ff */
[----:B------:R-:W-:-:S03]  /*4830*/  MOV R2, UR8 ;  /* 0x0000000800027c02 */ /* 0x000fc60008000f00 */
[----:B------:R-:W-:Y:S01]  /*4840*/  VIADD R3, R3, 0x370 ;  /* 0x0000037003037836 */ /* 0x000fe20000000000 */
[----:B-1----:R-:W-:-:S04]  /*4850*/  SHF.L.U32 R5, R5, 0x1f, RZ ;  /* 0x0000001f05057819 */ /* 0x002fc800000006ff */
[----:B------:R-:W1:Y:S02]  /*4860*/  SYNCS.PHASECHK.TRANS64.TRYWAIT P0, [UR4+0x8], R5 ;  /* 0x00000805ff0075a7 */ /* 0x000e640008001104 */
[----:B-1----:R-:W-:Y:S05]  /*4870*/  @P0 BRA `(.L_x_98) ;  /* 0x0000000000080947 */ /* 0x002fea0003800000 */
[----:B------:R-:W1:Y:S02]  /*4880*/  SYNCS.PHASECHK.TRANS64.TRYWAIT P0, [UR4+0x8], R5 ;  /* 0x00000805ff0075a7 */ /* 0x000e640008001104 */
[----:B-1----:R-:W-:Y:S05]  /*4890*/  @!P0 BRA `(.L_x_99) ;  /* 0x0000006800548947 */ /* 0x002fea0003800000 */
.L_x_98:
[----:B-1----:R-:W-:Y:S01]  /*48a0*/  HFMA2 R4, -RZ, RZ, 0, 5.9604644775390625e-08 ;  /* 0x00000001ff047431 */ /* 0x002fe200000001ff */
[----:B------:R-:W-:Y:S01]  /*48b0*/  UPRMT UR5, UR8, 0x654, UR6 ;  /* 0x0000065408057896 */ /* 0x000fe20008000006 */
[----:B------:R-:W-:Y:S01]  /*48c0*/  IMAD.MOV.U32 R7, RZ, RZ, 0xffff ;  /* 0x0000ffffff077424 */ /* 0x000fe200078e00ff */
[----:B------:R-:W-:Y:S01]  /*48d0*/  PRMT R2, R2, 0x654, R3 ;  /* 0x0000065402027816 */ /* 0x000fe20000000003 */
[----:B------:R-:W-:Y:S02]  /*48e0*/  IMAD.MOV.U32 R5, RZ, RZ, 0x4 ;  /* 0x00000004ff057424 */ /* 0x000fe400078e00ff */
[----:B------:R-:W-:Y:S01]  /*48f0*/  IMAD.SHL.U32 R9, R10, 0x20, RZ ;  /* 0x000000200a097824 */ /* 0x000fe200078e00ff */
[----:B------:R-:W-:Y:S02]  /*4900*/  MOV R3, UR5 ;  /* 0x0000000500037c02 */ /* 0x000fe40008000f00 */
[-C--:B------:R-:W-:Y:S01]  /*4910*/  SHF.L.U32 R7, R7, R10.reuse, RZ ;  /* 0x0000000a07077219 */ /* 0x080fe200000006ff */
[----:B------:R1:W-:Y:S01]  /*4920*/  SYNCS.ARRIVE.TRANS64.RED RZ, [UR5], R5 ;  /* 0x00000005ffff79a7 */ /* 0x0003e20008000405 */
[----:B------:R-:W-:Y:S01]  /*4930*/  SHF.L.U32 R6, R4, R10, RZ ;  /* 0x0000000a04067219 */ /* 0x000fe200000006ff */
[----:B------:R1:W-:Y:S04]  /*4940*/  STS [UR37+0x370], R9 ;  /* 0x00037009ff007988 */ /* 0x0003e80008000825 */
[----:B------:R1:W-:Y:S04]  /*4950*/  STAS [R2.64], R10 ;  /* 0x0000000a02007dbd */ /* 0x0003e8000c0008ff */
[----:B------:R1:W-:Y:S04]  /*4960*/  ATOMS.OR RZ, [UR4+0x14], R7 ;  /* 0x00001407ffff798c */ /* 0x0003e8000b000004 */
[----:B------:R1:W-:Y:S04]  /*4970*/  ATOMS.OR RZ, [UR4+0x18], R6 ;  /* 0x00001806ffff798c */ /* 0x0003e8000b000004 */
[----:B------:R1:W-:Y:S02]  /*4980*/  ATOMS.XOR RZ, [UR4+0x10], R4 ;  /* 0x00001004ffff798c */ /* 0x0003e4000b800004 */
.L_x_95:
[----:B------:R-:W-:Y:S05]  /*4990*/  BSYNC B0 ;  /* 0x0000000000007941 */ /* 0x000fea0003800000 */
.L_x_94:
[----:B------:R-:W-:Y:S05]  /*49a0*/  BRA.U UP0, `(.L_x_100) ;  /* 0x00000001006c7547 */ /* 0x000fea000b800000 */
[----:B------:R-:W-:-:S03]  /*49b0*/  UMOV UR5, 0xffffffff ;  /* 0xffffffff00057882 */ /* 0x000fc60000000000 */
[----:B------:R-:W-:Y:S05]  /*49c0*/  BRA.DIV UR5, `(.L_x_101) ;  /* 0x0000006a05207947 */ /* 0x000fea000b800000 */
[----:B------:R-:W-:-:S13]  /*49d0*/  ELECT P6, URZ, PT ;  /* 0x0000000000ff782f */ /* 0x000fda00038c0000 */
.L_x_266:
[----:B------:R-:W-:Y:S05]  /*49e0*/  @!P6 BRA `(.L_x_100) ;  /* 0x00000000005ce947 */ /* 0x000fea0003800000 */
[----:B-1----:R-:W1:Y:S02]  /*49f0*/  LDS R3, [UR4+0x10] ;  /* 0x00001004ff037984 */ /* 0x002e640008000800 */
[----:B-1----:R-:W-:-:S04]  /*4a00*/  SHF.L.U32 R3, R3, 0x1f, RZ ;  /* 0x0000001f03037819 */ /* 0x002fc800000006ff */
[----:B------:R-:W1:Y:S02]  /*4a10*/  SYNCS.PHASECHK.TRANS64.TRYWAIT P0, [UR4+0x8], R3 ;  /* 0x00000803ff0075a7 */ /* 0x000e640008001104 */
[----:B-1----:R-:W-:Y:S05]  /*4a20*/  @P0 BRA `(.L_x_102) ;  /* 0x0000000000080947 */ /* 0x002fea0003800000 */
[----:B------:R-:W1:Y:S02]  /*4a30*/  SYNCS.PHASECHK.TRANS64.TRYWAIT P0, [UR4+0x8], R3 ;  /* 0x00000803ff0075a7 */ /* 0x000e640008001104 */
[----:B-1----:R-:W-:Y:S05]  /*4a40*/  @!P0 BRA `(.L_x_103) ;  /* 0x0000006800208947 */ /* 0x002fea0003800000 */
.L_x_102:
[----:B------:R-:W2:Y:S01]  /*4a50*/  LDS R5, [UR37+0x370] ;  /* 0x00037025ff057984 */ /* 0x000ea20008000800 */
[----:B-1----:R-:W-:Y:S02]  /*4a60*/  HFMA2 R2, -RZ, RZ, 0, 5.9604644775390625e-08 ;  /* 0x00000001ff027431 */ /* 0x002fe400000001ff */
[----:B------:R-:W-:Y:S01]  /*4a70*/  IMAD.MOV.U32 R3, RZ, RZ, 0xffff ;  /* 0x0000ffffff037424 */ /* 0x000fe200078e00ff */
[----:B------:R-:W-:Y:S01]  /*4a80*/  UPRMT UR5, UR8, 0x654, UR6 ;  /* 0x0000065408057896 */ /* 0x000fe20008000006 */
[----:B--2---:R-:W-:-:S03]  /*4a90*/  IMAD.SHL.U32 R4, R5, 0x20, RZ ;  /* 0x0000002005047824 */ /* 0x004fc600078e00ff */
[-C--:B------:R-:W-:Y:S02]  /*4aa0*/  SHF.L.U32 R3, R3, R5.reuse, RZ ;  /* 0x0000000503037219 */ /* 0x080fe400000006ff */
[----:B------:R-:W-:Y:S01]  /*4ab0*/  SHF.L.U32 R5, R2, R5, RZ ;  /* 0x0000000502057219 */ /* 0x000fe200000006ff */
[----:B------:R2:W-:Y:S04]  /*4ac0*/  STS [UR37+0x370], R4 ;  /* 0x00037004ff007988 */ /* 0x0005e80008000825 */
[----:B------:R2:W-:Y:S04]  /*4ad0*/  ATOMS.OR RZ, [UR4+0x14], R3 ;  /* 0x00001403ffff798c */ /* 0x0005e8000b000004 */
[----:B------:R2:W-:Y:S01]  /*4ae0*/  ATOMS.OR RZ, [UR4+0x18], R5 ;  /* 0x00001805ffff798c */ /* 0x0005e2000b000004 */
[----:B------:R-:W-:Y:S03]  /*4af0*/  SYNCS.ARRIVE.TRANS64.RED.A1T0 RZ, [UR5], RZ ;  /* 0x000000ffffff79a7 */ /* 0x000fe60008100405 */
[----:B------:R2:W-:Y:S01]  /*4b00*/  ATOMS.XOR RZ, [UR4+0x10], R2 ;  /* 0x00001002ffff798c */ /* 0x0005e2000b800004 */
[----:B------:R-:W-:Y:S05]  /*4b10*/  BRA `(.L_x_100) ;  /* 0x0000000000107947 */ /* 0x000fea0003800000 */
.L_x_93:
[----:B------:R-:W-:-:S05]  /*4b20*/  MOV R2, 0xffffffff ;  /* 0xffffffff00027802 */ /* 0x000fca0000000f00 */
[----:B------:R1:W-:Y:S02]  /*4b30*/  STS [UR37+0x370], R2 ;  /* 0x00037002ff007988 */ /* 0x0003e40008000825 */
[----:B-1----:R-:W-:Y:S02]  /*4b40*/  MOV R2, 0x4b60 ;  /* 0x00004b6000027802 */ /* 0x002fe40000000f00 */
[----:B-----5:R-:W-:Y:S05]  /*4b50*/  CALL.REL.NOINC `($__internal_1_$__cuda_sm10x_tcgen05_guardrail_trap_phase_invalid_during_alloc) ;  /* 0x0000006c00b07944 */ /* 0x020fea0003c00000 */
.L_x_100:
[----:B------:R-:W-:Y:S05]  /*4b60*/  WARPSYNC.ALL ;  /* 0x0000000000007948 */ /* 0x000fea0003800000 */
[----:B------:R-:W3:Y:S01]  /*4b70*/  S2UR UR11, SR_CgaCtaId ;  /* 0x00000000000b79c3 */ /* 0x000ee20000008800 */
[----:B------:R-:W-:Y:S01]  /*4b80*/  UMOV UR4, 0x400 ;  /* 0x0000040000047882 */ /* 0x000fe20000000000 */
[----:B------:R-:W-:-:S06]  /*4b90*/  NOP ;  /* 0x0000000000007918 */ /* 0x000fcc0000000000 */
[----:B------:R-:W-:Y:S06]  /*4ba0*/  BAR.ARV 0x6, 0xa0 ;  /* 0x0182800000007b1d */ /* 0x000fec0000002000 */
[----:B------:R-:W4:Y:S01]  /*4bb0*/  LDCU UR5, c[0x0][0x38c] ;  /* 0x00007180ff0577ac */ /* 0x000f220008000800 */
[----:B------:R-:W-:Y:S01]  /*4bc0*/  LOP3.LUT R0, R0, 0xffff, RZ, 0xc0, !PT ;  /* 0x0000ffff00007812 */ /* 0x000fe200078ec0ff */
[----:B-1----:R-:W-:Y:S01]  /*4bd0*/  IMAD.MOV.U32 R9, RZ, RZ, 0x1 ;  /* 0x00000001ff097424 */ /* 0x002fe200078e00ff */
[----:B------:R-:W-:Y:S01]  /*4be0*/  LOP3.LUT R8, R8, 0xffff, RZ, 0xc0, !PT ;  /* 0x0000ffff08087812 */ /* 0x000fe200078ec0ff */
[----:B------:R-:W-:Y:S01]  /*4bf0*/  UMOV UR16, URZ ;  /* 0x000000ff00107c82 */ /* 0x000fe20008000000 */
[----:B------:R-:W-:Y:S01]  /*4c00*/  R2UR UR12, R0 ;  /* 0x00000000000c72ca */ /* 0x000fe200000e0000 */
[----:B------:R-:W-:Y:S01]  /*4c10*/  UMOV UR15, URZ ;  /* 0x000000ff000f7c82 */ /* 0x000fe20008000000 */
[----:B------:R-:W-:Y:S01]  /*4c20*/  R2UR UR13, R8 ;  /* 0x00000000080d72ca */ /* 0x000fe200000e0000 */
[----:B------:R-:W-:Y:S01]  /*4c30*/  IMAD.MOV.U32 R8, RZ, RZ, RZ ;  /* 0x000000ffff087224 */ /* 0x000fe200078e00ff */
[----:B------:R-:W-:-:S02]  /*4c40*/  UISETP.NE.AND UP2, UPT, UR9, URZ, UPT ;  /* 0x000000ff0900728c */ /* 0x000fc4000bf45270 */
[----:B---3--:R-:W-:Y:S01]  /*4c50*/  ULEA UR11, UR11, UR4, 0x18 ;  /* 0x000000040b0b7291 */ /* 0x008fe2000f8ec0ff */
[----:B------:R-:W-:Y:S01]  /*4c60*/  UMOV UR22, URZ ;  /* 0x000000ff00167c82 */ /* 0x000fe20008000000 */
[----:B------:R-:W-:Y:S02]  /*4c70*/  UMOV UR26, 0x0 ;  /* 0x00000000001a7882 */ /* 0x000fe40000000000 */
[----:B------:R-:W-:Y:S02]  /*4c80*/  UIADD3 UR14, UPT, UPT, UR11, 0x6600, URZ ;  /* 0x000066000b0e7890 */ /* 0x000fe4000fffe0ff */
[----:B------:R-:W-:Y:S02]  /*4c90*/  UIADD3 UR4, UPT, UPT, UR11, 0x1a600, URZ ;  /* 0x0001a6000b047890 */ /* 0x000fe4000fffe0ff */
[----:B----4-:R-:W-:Y:S01]  /*4ca0*/  UIADD3 UR5, UPT, UPT, UR5, 0xf, URZ ;  /* 0x0000000f05057890 */ /* 0x010fe2000fffe0ff */
[----:B--2---:R-:W1:Y:S01]  /*4cb0*/  LDS R2, [UR11+0x370] ;  /* 0x0003700bff027984 */ /* 0x004e620008000800 */
[----:B------:R-:W-:-:S02]  /*4cc0*/  USHF.R.U32.HI UR14, URZ, 0x4, UR14 ;  /* 0x00000004ff0e7899 */ /* 0x000fc4000801160e */
[----:B------:R-:W-:Y:S02]  /*4cd0*/  USHF.R.S32.HI UR10, URZ, 0x1f, UR5 ;  /* 0x0000001fff0a7899 */ /* 0x000fe40008011405 */
[----:B------:R-:W-:Y:S02]  /*4ce0*/  USHF.R.U32.HI UR4, URZ, 0x4, UR4 ;  /* 0x00000004ff047899 */ /* 0x000fe40008011604 */
[----:B------:R-:W-:Y:S02]  /*4cf0*/  ULEA.HI UR10, UR10, UR5, URZ, 0x4 ;  /* 0x000000050a0a7291 */ /* 0x000fe4000f8f20ff */
[----:B------:R-:W-:Y:S02]  /*4d00*/  ULOP3.LUT UR14, UR14, 0x3fff, URZ, 0xc0, !UPT ;  /* 0x00003fff0e0e7892 */ /* 0x000fe4000f8ec0ff */
[----:B------:R-:W-:Y:S02]  /*4d10*/  USHF.R.S32.HI UR10, URZ, 0x4, UR10 ;  /* 0x00000004ff0a7899 */ /* 0x000fe4000801140a */
[----:B------:R-:W-:-:S02]  /*4d20*/  ULOP3.LUT UR4, UR4, 0x3fff, URZ, 0xc0, !UPT ;  /* 0x00003fff04047892 */ /* 0x000fc4000f8ec0ff */
[----:B------:R-:W-:Y:S02]  /*4d30*/  UISETP.LT.AND UP0, UPT, UR10, 0x1, UPT ;  /* 0x000000010a00788c */ /* 0x000fe4000bf01270 */
[----:B------:R-:W-:Y:S02]  /*4d40*/  ULOP3.LUT UR14, UR14, 0x10000, URZ, 0xfc, !UPT ;  /* 0x000100000e0e7892 */ /* 0x000fe4000f8efcff */
[----:B------:R-:W-:Y:S02]  /*4d50*/  ULOP3.LUT UR4, UR4, 0x10000, URZ, 0xfc, !UPT ;  /* 0x0001000004047892 */ /* 0x000fe4000f8efcff */
[----:B------:R-:W-:Y:S01]  /*4d60*/  USEL UR23, UR10, 0x1, !UP0 ;  /* 0x000000010a177887 */ /* 0x000fe2000c000000 */
[----:B------:R-:W-:Y:S01]  /*4d70*/  UMOV UR27, 0x8300490 ;  /* 0x08300490001b7882 */ /* 0x000fe20000000000 */
[----:B-1----:R-:W-:Y:S02]  /*4d80*/  R2UR UR17, R2 ;  /* 0x00000000021172ca */ /* 0x002fe400000e0000 */
[----:B------:R-:W-:-:S13]  /*4d90*/  CS2R R2, SRZ ;  /* 0x0000000000027805 */ /* 0x000fda000001ff00 */
.L_x_111:
[C---:B------:R-:W-:Y:S02]  /*4da0*/  LEA R0, R8.reuse, UR11, 0x3 ;  /* 0x0000000b08007c11 */ /* 0x040fe4000f8e18ff */
[----:B------:R-:W-:Y:S02]  /*4db0*/  SHF.L.U32 R4, R3, 0x1f, RZ ;  /* 0x0000001f03047819 */ /* 0x000fe400000006ff */
[----:B------:R-:W-:Y:S02]  /*4dc0*/  LEA R5, R8, UR11, 0x4 ;  /* 0x0000000b08057c11 */ /* 0x000fe4000f8e20ff */
[----:B------:R-:W1:Y:S02]  /*4dd0*/  SYNCS.PHASECHK.TRANS64.TRYWAIT P0, [R0+URZ+0x2c0], R4 ;  /* 0x0002c004000075a7 */ /* 0x000e6400080011ff */
[----:B-1-34-:R-:W-:Y:S05]  /*4de0*/  @!P0 BRA `(.L_x_104) ;  /* 0x0000006400508947 */ /* 0x01afea0003800000 */
.L_x_267:
[----:B-1----:R-:W1:Y:S01]  /*4df0*/  LDS.128 R4, [R5+0x350] ;  /* 0x0003500005047984 */ /* 0x002e620000000c00 */
[----:B------:R-:W-:Y:S02]  /*4e00*/  VIADD R0, R0, 0x2d0 ;  /* 0x000002d000007836 */ /* 0x000fe40000000000 */
[----:B------:R-:W-:Y:S01]  /*4e10*/  VIADD R8, R8, 0x1 ;  /* 0x0000000108087836 */ /* 0x000fe20000000000 */
[----:B------:R-:W-:Y:S01]  /*4e20*/  @!PT LDS RZ, [RZ] ;  /* 0x00000000fffff984 */ /* 0x000fe20000000800 */
[----:B------:R-:W-:Y:S01]  /*4e30*/  @!PT LDS RZ, [RZ] ;  /* 0x00000000fffff984 */ /* 0x000fe20000000800 */
[----:B------:R-:W-:Y:S01]  /*4e40*/  @!PT LDS RZ, [RZ] ;  /* 0x00000000fffff984 */ /* 0x000fe20000000800 */
[----:B------:R-:W-:Y:S01]  /*4e50*/  @!PT LDS RZ, [RZ] ;  /* 0x00000000fffff984 */ /* 0x000fe20000000800 */
[----:B------:R2:W-:Y:S06]  /*4e60*/  MEMBAR.ALL.CTA ;  /* 0x0000000000007992 */ /* 0x0005ec0000008000 */
[----:B--2---:R-:W2:Y:S01]  /*4e70*/  FENCE.VIEW.ASYNC.S ;  /* 0x00000000000073c6 */ /* 0x004ea20000000000 */
[----:B------:R-:W-:-:S04]  /*4e80*/  PRMT R0, RZ, 0x654, R0 ;  /* 0x00000654ff007816 */ /* 0x000fc80000000000 */
[----:B--2---:R2:W-:Y:S01]  /*4e90*/  SYNCS.ARRIVE.TRANS64.RED.A1T0 RZ, [R0+URZ], RZ ;  /* 0x000000ff00ff79a7 */ /* 0x0045e200081004ff */
[----:B-1----:R-:W-:Y:S01]  /*4ea0*/  LOP3.LUT P1, RZ, R6, 0x1, RZ, 0xc0, !PT ;  /* 0x0000000106ff7812 */ /* 0x002fe2000782c0ff */
[----:B--2---:R-:W-:-:S12]  /*4eb0*/  BRA.U UP2, `(.L_x_105) ;  /* 0x0000000102cc7547 */ /* 0x004fd8000b800000 */
[----:B------:R-:W1:Y:S01]  /*4ec0*/  LDCU UR5, c[0x0][0x38c] ;  /* 0x00007180ff0577ac */ /* 0x000e620008000800 */
[----:B------:R-:W-:Y:S02]  /*4ed0*/  PLOP3.LUT P2, PT, PT, PT, PT, 0x80, 0x8 ;  /* 0x000000000008781c */ /* 0x000fe40003f4f070 */
[----:B------:R-:W-:Y:S01]  /*4ee0*/  SHF.L.U32 R4, R9, 0x1f, RZ ;  /* 0x0000001f09047819 */ /* 0x000fe200000006ff */
[----:B------:R-:W-:Y:S02]  /*4ef0*/  ULEA UR19, UR16, UR11, 0x3 ;  /* 0x0000000b10137291 */ /* 0x000fe4000f8e18ff */
[----:B-1----:R-:W-:-:S06]  /*4f00*/  UISETP.GE.AND UP0, UPT, UR5, 0x1, UPT ;  /* 0x000000010500788c */ /* 0x002fcc000bf06270 */
[----:B------:R-:W-:-:S05]  /*4f10*/  PLOP3.LUT P0, PT, PT, PT, UP0, 0x80, 0x8 ;  /* 0x000000000008781c */ /* 0x000fca0003f0f008 */
[----:B------:R-:W-:-:S08]  /*4f20*/  @UP0 ULEA UR5, UR15, UR11, 0x3 ;  /* 0x0000000b0f050291 */ /* 0x000fd0000f8e18ff */
[----:B------:R-:W-:-:S04]  /*4f30*/  @P0 SHF.L.U32 R0, R2, 0x1f, RZ ;  /* 0x0000001f02000819 */ /* 0x000fc800000006ff */
[----:B------:R1:W2:Y:S01]  /*4f40*/  @P0 SYNCS.PHASECHK.TRANS64.TRYWAIT P2, [UR5], R0 ;  /* 0x00000000ff0005a7 */ /* 0x0002a20008041105 */
[----:B------:R-:W3:Y:S02]  /*4f50*/  SYNCS.PHASECHK.TRANS64.TRYWAIT P0, [UR19+0x300], R4 ;  /* 0x00030004ff0075a7 */ /* 0x000ee40008001113 */
[----:B-123--:R-:W-:Y:S05]  /*4f60*/  @!P0 BRA `(.L_x_106) ;  /* 0x0000006400048947 */ /* 0x00efea0003800000 */
.L_x_269:
[----:B------:R-:W-:Y:S01]  /*4f70*/  UMOV UR21, UR22 ;  /* 0x0000001600157c82 */ /* 0x000fe20008000000 */
[----:B------:R-:W-:Y:S05]  /*4f80*/  BRA.U !UP0, `(.L_x_107) ;  /* 0x0000000108887547 */ /* 0x000fea000b800000 */
[----:B------:R-:W-:Y:S02]  /*4f90*/  UIADD3 UR21, UPT, UPT, UR23, UR22, URZ ;  /* 0x0000001617157290 */ /* 0x000fe4000fffe0ff */
[----:B------:R-:W-:Y:S02]  /*4fa0*/  UIMAD UR18, UR16, 0x60, UR17 ;  /* 0x00000060101278a4 */ /* 0x000fe4000f8e0211 */
[----:B------:R-:W-:Y:S01]  /*4fb0*/  UPLOP3.LUT UP3, UPT, UPT, UPT, UPT, 0x40, 0x4 ;  /* 0x000000000004789c */ /* 0x000fe20003f6e870 */
[----:B------:R-:W-:Y:S01]  /*4fc0*/  UMOV UR20, UR10 ;  /* 0x0000000a00147c82 */ /* 0x000fe20008000000 */
[----:B------:R-:W-:-:S09]  /*4fd0*/  UMOV UR5, UR15 ;  /* 0x0000000f00057c82 */ /* 0x000fd20008000000 */
.L_x_110:
[----:B--2---:R-:W-:Y:S01]  /*4fe0*/  ULEA UR7, UR5, UR11, 0x3 ;  /* 0x0000000b05077291 */ /* 0x004fe2000f8e18ff */
[----:B---3--:R-:W-:Y:S11]  /*4ff0*/  @P2 BRA `(.L_x_108) ;  /* 0x00000000000c2947 */ /* 0x008ff60003800000 */
[----:B-1----:R-:W-:Y:S04]  /*5000*/  SHF.L.U32 R4, R2, 0x1f, RZ ;  /* 0x0000001f02047819 */ /* 0x002fe800000006ff */
[----:B------:R-:W1:Y:S02]  /*5010*/  SYNCS.PHASECHK.TRANS64.TRYWAIT P0, [UR7], R4 ;  /* 0x00000004ff0075a7 */ /* 0x000e640008001107 */
[----:B-1----:R-:W-:Y:S05]  /*5020*/  @!P0 BRA `(.L_x_109) ;  /* 0x0000006000ec8947 */ /* 0x002fea0003800000 */
.L_x_108:
[----:B------:R-:W-:Y:S01]  /*5030*/  UISETP.NE.AND UP0, UPT, UR20, 0x1, UPT ;  /* 0x000000011400788c */ /* 0x000fe2000bf05270 */
[----:B------:R-:W-:Y:S01]  /*5040*/  PLOP3.LUT P2, PT, PT, PT, PT, 0x80, 0x8 ;  /* 0x000000000008781c */ /* 0x000fe20003f4f070 */
[----:B------:R-:W-:Y:S02]  /*5050*/  UIADD3 UR15, UPT, UPT, UR5, 0x1, URZ ;  /* 0x00000001050f7890 */ /* 0x000fe4000fffe0ff */
[----:B------:R-:W-:Y:S02]  /*5060*/  UIMAD UR6, UR5, 0xc0, UR4 ;  /* 0x000000c0050678a4 */ /* 0x000fe4000f8e0204 */
[----:B------:R-:W-:Y:S01]  /*5070*/  UISETP.NE.AND UP1, UPT, UR15, 0x28, UPT ;  /* 0x000000280f00788c */ /* 0x000fe2000bf25270 */
[----:B------:R-:W-:Y:S01]  /*5080*/  PLOP3.LUT P0, PT, PT, PT, UP0, 0x80, 0x8 ;  /* 0x000000000008781c */ /* 0x000fe20003f0f008 */
[----:B------:R-:W-:Y:S02]  /*5090*/  ULEA UR28, UR5, UR14, 0x7 ;  /* 0x0000000e051c7291 */ /* 0x000fe4000f8e38ff */
[----:B------:R-:W-:Y:S02]  /*50a0*/  USEL UR25, URZ, 0x1, UP1 ;  /* 0x00000001ff197887 */ /* 0x000fe40008800000 */
[----:B------:R-:W-:Y:S01]  /*50b0*/  USEL UR15, UR15, URZ, UP1 ;  /* 0x000000ff0f0f7287 */ /* 0x000fe20008800000 */
[----:B------:R-:W-:Y:S01]  /*50c0*/  UMOV UR29, 0xc0004010 ;  /* 0xc0004010001d7882 */ /* 0x000fe20000000000 */
[----:B------:R-:W-:Y:S02]  /*50d0*/  UIADD3 UR22, UPT, UPT, UR22, 0x1, URZ ;  /* 0x0000000116167890 */ /* 0x000fe4000fffe0ff */
[----:B------:R-:W-:Y:S01]  /*50e0*/  LOP3.LUT R2, R2, UR25, RZ, 0x3c, !PT ;  /* 0x0000001902027c12 */ /* 0x000fe2000f8e3cff */
[----:B------:R-:W-:Y:S02]  /*50f0*/  @UP0 ULEA UR24, UR15, UR11, 0x3 ;  /* 0x0000000b0f180291 */ /* 0x000fe4000f8e18ff */
[----:B------:R-:W-:Y:S01]  /*5100*/  UISETP.NE.AND UP0, UPT, UR22, UR21, UPT ;  /* 0x000000151600728c */ /* 0x000fe2000bf05270 */
[----:B-1----:R-:W-:Y:S01]  /*5110*/  @P0 SHF.L.U32 R0, R2, 0x1f, RZ ;  /* 0x0000001f02000819 */ /* 0x002fe200000006ff */
[----:B------:R-:W-:Y:S01]  /*5120*/  UIADD3 UR20, UPT, UPT, UR20, -0x1, URZ ;  /* 0xffffffff14147890 */ /* 0x000fe2000fffe0ff */
[----:B------:R-:W-:Y:S04]  /*5130*/  UMOV UR5, UR15 ;  /* 0x0000000f00057c82 */ /* 0x000fe80008000000 */
[----:B------:R2:W3:Y:S01]  /*5140*/  @P0 SYNCS.PHASECHK.TRANS64.TRYWAIT P2, [UR24], R0 ;  /* 0x00000000ff0005a7 */ /* 0x0004e20008041118 */
[----:B------:R-:W-:Y:S03]  /*5150*/  UIADD3 UR24, UPT, UPT, UR7, 0x140, URZ ;  /* 0x0000014007187890 */ /* 0x000fe6000fffe0ff */
[----:B------:R-:W-:Y:S02]  /*5160*/  UMOV UR7, 0xc0004010 ;  /* 0xc000401000077882 */ /* 0x000fe40000000000 */
[----:B------:R2:W-:Y:S01]  /*5170*/  UTCHMMA.2CTA gdesc[UR28], gdesc[UR6], tmem[UR18], tmem[UR26], idesc[UR27], UP3 ;  /* 0x00ff1a061c0075ea */ /* 0x0005e20009a00012 */
[----:B------:R-:W-:Y:S03]  /*5180*/  UPLOP3.LUT UP3, UPT, UPT, UPT, UPT, 0x80, 0x8 ;  /* 0x000000000008789c */ /* 0x000fe60003f6f070 */
[----:B------:R2:W-:Y:S01]  /*5190*/  UTCBAR.2CTA.MULTICAST [UR24], URZ, UR13 ;  /* 0x000000ff180073e9 */ /* 0x0005e2000820080d */
[----:B------:R-:W-:Y:S07]  /*51a0*/  BRA.U UP0, `(.L_x_110) ;  /* 0xfffffffd008c7547 */ /* 0x000fee000b83ffff */
.L_x_107:
[----:B------:R-:W-:Y:S01]  /*51b0*/  UIADD3 UR19, UPT, UPT, UR19, 0x2e0, URZ ;  /* 0x000002e013137890 */ /* 0x000fe2000fffe0ff */
[----:B------:R-:W-:-:S08]  /*51c0*/  UMOV UR22, UR21 ;  /* 0x0000001500167c82 */ /* 0x000fd00008000000 */
[----:B------:R4:W-:Y:S01]  /*51d0*/  UTCBAR.2CTA.MULTICAST [UR19], URZ, UR12 ;  /* 0x000000ff130073e9 */ /* 0x0009e2000820080c */
[----:B------:R-:W-:Y:S02]  /*51e0*/  NOP ;  /* 0x0000000000007918 */ /* 0x000fe40000000000 */
.L_x_105:
[----:B------:R-:W-:Y:S01]  /*51f0*/  UIADD3 UR16, UPT, UPT, UR16, 0x1, URZ ;  /* 0x0000000110107890 */ /* 0x000fe2000fffe0ff */
[----:B------:R-:W-:-:S03]  /*5200*/  ISETP.NE.AND P0, PT, R8, 0x2, PT ;  /* 0x000000020800780c */ /* 0x000fc60003f05270 */
[----:B------:R-:W-:Y:S01]  /*5210*/  UISETP.NE.AND UP0, UPT, UR16, 0x4, UPT ;  /* 0x000000041000788c */ /* 0x000fe2000bf05270 */
[----:B-12---:R-:W-:Y:S02]  /*5220*/  SEL R0, RZ, 0x1, P0 ;  /* 0x00000001ff007807 */ /* 0x006fe40000000000 */
[----:B------:R-:W-:Y:S01]  /*5230*/  SEL R8, R8, RZ, P0 ;  /* 0x000000ff08087207 */ /* 0x000fe20000000000 */
[----:B------:R-:W-:Y:S01]  /*5240*/  USEL UR5, URZ, 0x1, UP0 ;  /* 0x00000001ff057887 */ /* 0x000fe20008000000 */
[----:B------:R-:W-:Y:S01]  /*5250*/  LOP3.LUT R3, R3, R0, RZ, 0x3c, !PT ;  /* 0x0000000003037212 */ /* 0x000fe200078e3cff */
[----:B------:R-:W-:-:S04]  /*5260*/  USEL UR16, UR16, URZ, UP0 ;  /* 0x000000ff10107287 */ /* 0x000fc80008000000 */
[----:B------:R-:W-:Y:S01]  /*5270*/  LOP3.LUT R9, R9, UR5, RZ, 0x3c, !PT ;  /* 0x0000000509097c12 */ /* 0x000fe2000f8e3cff */
[----:B------:R-:W-:Y:S07]  /*5280*/  @P1 BRA `(.L_x_111) ;  /* 0xfffffff800c41947 */ /* 0x000fee000383ffff */
[----:B------:R-:W1:Y:S01]  /*5290*/  S2UR UR4, SR_CgaCtaId ;  /* 0x00000000000479c3 */ /* 0x000e620000008800 */
[----:B------:R-:W-:Y:S01]  /*52a0*/  ELECT P0, URZ, PT ;  /* 0x0000000000ff782f */ /* 0x000fe20003800000 */
[----:B------:R-:W-:Y:S01]  /*52b0*/  HFMA2 R0, -RZ, RZ, 0, 5.9604644775390625e-08 ;  /* 0x00000001ff007431 */ /* 0x000fe200000001ff */
[----:B------:R-:W-:-:S05]  /*52c0*/  UMOV UR5, 0x40 ;  /* 0x0000004000057882 */ /* 0x000fca0000000000 */
[----:B------:R-:W-:Y:S01]  /*52d0*/  UVIRTCOUNT.DEALLOC.SMPOOL 0x80 ;  /* 0x000000800000784c */ /* 0x000fe20000000000 */
[----:B------:R-:W-:Y:S02]  /*52e0*/  UISETP.NE.AND UP0, UPT, UR9, URZ, UPT ;  /* 0x000000ff0900728c */ /* 0x000fe4000bf05270 */
[----:B-1----:R-:W-:-:S09]  /*52f0*/  ULEA UR4, UR4, UR5, 0x18 ;  /* 0x0000000504047291 */ /* 0x002fd2000f8ec0ff */
[----:B------:R1:W-:Y:S01]  /*5300*/  @P0 STS.U8 [UR4+0x1c], R0 ;  /* 0x00001c00ff000988 */ /* 0x0003e20008000004 */
[----:B------:R-:W-:Y:S05]  /*5310*/  BRA.U UP0, `(.L_x_112) ;  /* 0x0000000100a07547 */ /* 0x000fea000b800000 */
[----:B------:R-:W-:Y:S01]  /*5320*/  UIADD3 UR5, UPT, UPT, UR11, 0x300, URZ ;  /* 0x000003000b057890 */ /* 0x000fe2000fffe0ff */
[----:B------:R-:W-:-:S03]  /*5330*/  SHF.L.U32 R2, R9, 0x1f, RZ ;  /* 0x0000001f09027819 */ /* 0x000fc600000006ff */
[----:B------:R-:W-:-:S09]  /*5340*/  ULEA UR6, UR16, UR5, 0x3 ;  /* 0x0000000510067291 */ /* 0x000fd2000f8e18ff */
[----:B------:R-:W2:Y:S02]  /*5350*/  SYNCS.PHASECHK.TRANS64.TRYWAIT P0, [UR6], R2 ;  /* 0x00000002ff0075a7 */ /* 0x000ea40008001106 */
[----:B--2---:R-:W-:Y:S05]  /*5360*/  @!P0 BRA `(.L_x_113) ;  /* 0x0000006000348947 */ /* 0x004fea0003800000 */
.L_x_272:
        /* <DEDUP_REMOVED lines=9> */
.L_x_274:
        /* <DEDUP_REMOVED lines=9> */
.L_x_276:
[----:B------:R-:W-:-:S04]  /*5490*/  UIADD3 UR7, UPT, UPT, UR7, 0x1, URZ ;  /* 0x0000000107077890 */ /* 0x000fc8000fffe0ff */
[----:B------:R-:W-:-:S04]  /*54a0*/  UISETP.NE.AND UP1, UPT, UR7, 0x4, UPT ;  /* 0x000000040700788c */ /* 0x000fc8000bf25270 */
[----:B------:R-:W-:Y:S02]  /*54b0*/  USEL UR6, URZ, 0x1, UP1 ;  /* 0x00000001ff067887 */ /* 0x000fe40008800000 */
[----:B------:R-:W-:-:S04]  /*54c0*/  USEL UR7, UR7, URZ, UP1 ;  /* 0x000000ff07077287 */ /* 0x000fc80008800000 */
[----:B------:R-:W-:Y:S01]  /*54d0*/  ULEA UR7, UR7, UR5, 0x3 ;  /* 0x0000000507077291 */ /* 0x000fe2000f8e18ff */
[----:B------:R-:W-:-:S04]  /*54e0*/  LOP3.LUT R2, R2, UR6, RZ, 0x3c, !PT ;  /* 0x0000000602027c12 */ /* 0x000fc8000f8e3cff */
[----:B------:R-:W-:Y:S01]  /*54f0*/  SHF.L.U32 R2, R2, 0x1f, RZ ;  /* 0x0000001f02027819 */ /* 0x000fe200000006ff */
[----:B-1----:R-:W-:-:S04]  /*5500*/  IMAD.U32 R0, RZ, RZ, UR7 ;  /* 0x00000007ff007e24 */ /* 0x002fc8000f8e00ff */
[----:B------:R1:W2:Y:S03]  /*5510*/  SYNCS.PHASECHK.TRANS64.TRYWAIT P0, [R0+URZ], R2 ;  /* 0x00000002000075a7 */ /* 0x0002a600080011ff */
[----:B--2---:R-:W-:Y:S05]  /*5520*/  @!P0 NANOSLEEP.SYNCS 0x989680 ;  /* 0x009896800000895d */ /* 0x004fea0003900000 */
[----:B------:R-:W2:Y:S02]  /*5530*/  @!P0 SYNCS.PHASECHK.TRANS64 P0, [R0+URZ], R2 ;  /* 0x00000002000085a7 */ /* 0x000ea400080010ff */
[----:B--2---:R-:W-:Y:S05]  /*5540*/  @P0 BRA `(.L_x_116) ;  /* 0x0000000000200947 */ /* 0x004fea0003800000 */
.L_x_117:
[----:B--2---:R2:W1:Y:S02]  /*5550*/  SYNCS.PHASECHK.TRANS64.TRYWAIT P0, [R0+URZ], R2 ;  /* 0x00000002000075a7 */ /* 0x00446400080011ff */
[----:B-1----:R-:W-:Y:S05]  /*5560*/  @!P0 NANOSLEEP.SYNCS 0x989680 ;  /* 0x009896800000895d */ /* 0x002fea0003900000 */
[----:B------:R-:W1:Y:S02]  /*5570*/  @!P0 SYNCS.PHASECHK.TRANS64 P0, [R0+URZ], R2 ;  /* 0x00000002000085a7 */ /* 0x000e6400080010ff */
[----:B-1----:R-:W-:Y:S05]  /*5580*/  @!P0 BRA `(.L_x_117) ;  /* 0xfffffffc00f08947 */ /* 0x002fea000383ffff */
[----:B------:R-:W-:Y:S05]  /*5590*/  BRA `(.L_x_116) ;  /* 0x00000000000c7947 */ /* 0x000fea0003800000 */
.L_x_112:
[----:B------:R-:W-:-:S04]  /*55a0*/  UIADD3 UR5, UPT, UPT, UR11, 0x340, URZ ;  /* 0x000003400b057890 */ /* 0x000fc8000fffe0ff */
[----:B------:R-:W-:-:S09]  /*55b0*/  UPRMT UR5, UR8, 0x654, UR5 ;  /* 0x0000065408057896 */ /* 0x000fd20008000005 */
[----:B------:R-:W-:Y:S03]  /*55c0*/  SYNCS.ARRIVE.TRANS64.RED.A1T0 RZ, [UR5], RZ ;  /* 0x000000ffffff79a7 */ /* 0x000fe60008100405 */
.L_x_116:
[----:B-12---:R-:W-:Y:S01]  /*55d0*/  SHF.L.U32 R2, RZ, 0x1f, RZ ;  /* 0x0000001fff027819 */ /* 0x006fe200000006ff */
[----:B------:R-:W-:Y:S01]  /*55e0*/  UIADD3 UR5, UPT, UPT, UR11, 0x340, URZ ;  /* 0x000003400b057890 */ /* 0x000fe2000fffe0ff */
[----:B------:R-:W-:Y:S02]  /*55f0*/  PLOP3.LUT P0, PT, PT, PT, UP0, 0x80, 0x8 ;  /* 0x000000000008781c */ /* 0x000fe40003f0f008 */
[----:B------:R-:W1:Y:S02]  /*5600*/  SYNCS.PHASECHK.TRANS64.TRYWAIT P1, [UR11+0x340], R2 ;  /* 0x00034002ff0075a7 */ /* 0x000e64000802110b */
[----:B-1----:R-:W-:Y:S09]  /*5610*/  @!P1 BRA `(.L_x_118) ;  /* 0x0000005c00d09947 */ /* 0x002ff20003800000 */
.L_x_278:
[----:B------:R-:W-:Y:S02]  /*5620*/  @!UP0 UPRMT UR5, UR8, 0x654, UR5 ;  /* 0x0000065408058896 */ /* 0x000fe40008000005 */
[----:B------:R-:W-:Y:S01]  /*5630*/  ULOP3.LUT UR6, UR17, 0xffff, URZ, 0xc0, !UPT ;  /* 0x0000ffff11067892 */ /* 0x000fe2000f8ec0ff */
[----:B------:R-:W-:-:S03]  /*5640*/  UMOV UR8, 0xffff ;  /* 0x0000ffff00087882 */ /* 0x000fc60000000000 */
[----:B------:R-:W-:-:S03]  /*5650*/  USHF.R.U32.HI UR6, URZ, 0x5, UR6 ;  /* 0x00000005ff067899 */ /* 0x000fc60008011606 */
[----:B------:R-:W-:Y:S01]  /*5660*/  @!P0 SYNCS.ARRIVE.TRANS64.RED.A1T0 RZ, [UR5], RZ ;  /* 0x000000ffffff89a7 */ /* 0x000fe20008100405 */
[----:B------:R-:W-:Y:S01]  /*5670*/  NOP ;  /* 0x0000000000007918 */ /* 0x000fe20000000000 */
[----:B-1----:R-:W1:Y:S01]  /*5680*/  LDS R0, [UR4+0x14] ;  /* 0x00001404ff007984 */ /* 0x002e620008000800 */
[----:B------:R-:W-:Y:S01]  /*5690*/  USHF.L.U32 UR8, UR8, UR6, URZ ;  /* 0x0000000608087299 */ /* 0x000fe200080006ff */
[----:B------:R-:W-:Y:S02]  /*56a0*/  UMOV UR5, 0x1 ;  /* 0x0000000100057882 */ /* 0x000fe40000000000 */
[----:B------:R-:W-:-:S03]  /*56b0*/  USHF.L.U32 UR5, UR5, UR6, URZ ;  /* 0x0000000605057299 */ /* 0x000fc600080006ff */
[----:B-1----:R-:W-:-:S04]  /*56c0*/  LOP3.LUT R0, R0, UR8, RZ, 0xc0, !PT ;  /* 0x0000000800007c12 */ /* 0x002fc8000f8ec0ff */
[----:B------:R-:W-:-:S13]  /*56d0*/  ISETP.NE.AND P0, PT, R0, UR8, PT ;  /* 0x0000000800007c0c */ /* 0x000fda000bf05270 */
[----:B------:R-:W-:Y:S05]  /*56e0*/  @P0 BRA `(.L_x_119) ;  /* 0x0000000000580947 */ /* 0x000fea0003800000 */
[----:B------:R-:W1:Y:S02]  /*56f0*/  LDS R0, [UR4+0x18] ;  /* 0x00001804ff007984 */ /* 0x000e640008000800 */
[----:B-1----:R-:W-:-:S04]  /*5700*/  LOP3.LUT R0, R0, UR5, RZ, 0xc0, !PT ;  /* 0x0000000500007c12 */ /* 0x002fc8000f8ec0ff */
[----:B------:R-:W-:-:S13]  /*5710*/  ISETP.NE.AND P0, PT, R0, UR5, PT ;  /* 0x0000000500007c0c */ /* 0x000fda000bf05270 */
[----:B------:R-:W-:Y:S05]  /*5720*/  @P0 BRA `(.L_x_120) ;  /* 0x00000000003c0947 */ /* 0x000fea0003800000 */
[----:B------:R-:W1:Y:S01]  /*5730*/  S2R R2, SR_LANEID ;  /* 0x0000000000027919 */ /* 0x000e620000000000 */
[----:B------:R-:W-:Y:S01]  /*5740*/  ULOP3.LUT UR8, URZ, UR8, URZ, 0x33, !UPT ;  /* 0x00000008ff087292 */ /* 0x000fe2000f8e33ff */
[----:B------:R-:W-:Y:S02]  /*5750*/  VOTEU.ANY UR7, UPT, PT ;  /* 0x0000000000077886 */ /* 0x000fe400038e0100 */
[----:B------:R-:W-:-:S03]  /*5760*/  UFLO.U32 UR7, UR7 ;  /* 0x00000007000772bd */ /* 0x000fc600080e0000 */
[----:B------:R-:W-:-:S04]  /*5770*/  IMAD.U32 R0, RZ, RZ, UR8 ;  /* 0x00000008ff007e24 */ /* 0x000fc8000f8e00ff */
[----:B------:R2:W3:Y:S02]  /*5780*/  REDUX UR6, R0 ;  /* 0x00000000000673c4 */ /* 0x0004e40000000000 */
[----:B------:R1:W-:Y:S02]  /*5790*/  UTCATOMSWS.AND URZ, UR8 ;  /* 0x0000000800ff79e3 */ /* 0x0003e40008000000 */
[----:B-1----:R-:W-:Y:S02]  /*57a0*/  ISETP.EQ.U32.AND P0, PT, R2, UR7, PT ;  /* 0x0000000702007c0c */ /* 0x002fe4000bf02070 */
[----:B--2---:R-:W-:Y:S02]  /*57b0*/  LOP3.LUT R0, RZ, UR5, RZ, 0x33, !PT ;  /* 0x00000005ff007c12 */ /* 0x004fe4000f8e33ff */
[----:B---3--:R-:W-:Y:S02]  /*57c0*/  MOV R2, UR6 ;  /* 0x0000000600027c02 */ /* 0x008fe40008000f00 */
[----:B------:R-:W1:Y:S07]  /*57d0*/  REDUX UR5, R0 ;  /* 0x00000000000573c4 */ /* 0x000e6e0000000000 */
[----:B------:R2:W-:Y:S01]  /*57e0*/  @P0 ATOMS.AND RZ, [UR4+0x14], R2 ;  /* 0x00001402ffff098c */ /* 0x0005e2000a800004 */
[----:B-1----:R-:W-:-:S05]  /*57f0*/  IMAD.U32 R0, RZ, RZ, UR5 ;  /* 0x00000005ff007e24 */ /* 0x002fca000f8e00ff */
[----:B------:R2:W-:Y:S01]  /*5800*/  @P0 ATOMS.AND RZ, [UR4+0x18], R0 ;  /* 0x00001800ffff098c */ /* 0x0005e2000a800004 */
[----:B------:R-:W-:Y:S05]  /*5810*/  BRA `(.L_x_121) ;  /* 0x0000000000147947 */ /* 0x000fea0003800000 */
.L_x_120:
[----:B------:R-:W-:Y:S02]  /*5820*/  MOV R2, 0x5840 ;  /* 0x0000584000027802 */ /* 0x000fe40000000f00 */
[----:B---345:R-:W-:Y:S05]  /*5830*/  CALL.REL.NOINC `($__internal_0_$__cuda_sm10x_tcgen05_guardrail_trap_col_being_dealloced_not_returned_by_alloc) ;  /* 0x00000060006c7944 */ /* 0x038fea0003c00000 */
[----:B------:R-:W-:Y:S05]  /*5840*/  BRA `(.L_x_121) ;  /* 0x0000000000087947 */ /* 0x000fea0003800000 */
.L_x_119:
[----:B------:R-:W-:Y:S02]  /*5850*/  MOV R2, 0x5870 ;  /* 0x0000587000027802 */ /* 0x000fe40000000f00 */
[----:B---345:R-:W-:Y:S05]  /*5860*/  CALL.REL.NOINC `($__internal_2_$__cuda_sm10x_tcgen05_guardrail_trap_unallocated_columns_being_dealloced) ;  /* 0x0000006000787944 */ /* 0x038fea0003c00000 */
.L_x_121:
[----:B------:R-:W-:Y:S01]  /*5870*/  NOP ;  /* 0x0000000000007918 */ /* 0x000fe20000000000 */
[----:B----4-:R-:W-:Y:S05]  /*5880*/  EXIT ;  /* 0x000000000000794d */ /* 0x010fea0003800000 */
.L_x_92:
[----:B------:R-:W-:-:S09]  /*5890*/  UISETP.NE.OR UP5, UPT, UR10, 0x3, !UP5 ;  /* 0x000000030a00788c */ /* 0x000fd2000efa5670 */
[----:B------:R-:W-:Y:S05]  /*58a0*/  BRA.U UP5, `(.L_x_122) ;  /* 0x0000000d05f07547 */ /* 0x000fea000b800000 */
[----:B------:R-:W1:Y:S01]  /*58b0*/  LDC R0, c[0x0][0xb30] ;  /* 0x0002cc00ff007b82 */ /* 0x000e620000000800 */
[----:B------:R-:W2:Y:S01]  /*58c0*/  LDCU.64 UR8, c[0x0][0x888] ;  /* 0x00011100ff0877ac */ /* 0x000ea20008000a00 */
[----:B------:R-:W-:Y:S02]  /*58d0*/  HFMA2 R27, -RZ, RZ, 0, 0 ;  /* 0x00000000ff1b7431 */ /* 0x000fe400000001ff */
[----:B------:R-:W-:Y:S01]  /*58e0*/  IMAD.MOV.U32 R29, RZ, RZ, 0x1 ;  /* 0x00000001ff1d7424 */ /* 0x000fe200078e00ff */
[----:B------:R-:W-:Y:S01]  /*58f0*/  MOV R25, 0x2000 ;  /* 0x0000200000197802 */ /* 0x000fe20000000f00 */
[----:B------:R-:W3:Y:S01]  /*5900*/  LDCU.64 UR4, c[0x0][0x890] ;  /* 0x00011200ff0477ac */ /* 0x000ee20008000a00 */
[----:B------:R-:W-:Y:S01]  /*5910*/  IMAD.MOV.U32 R28, RZ, RZ, RZ ;  /* 0x000000ffff1c7224 */ /* 0x000fe200078e00ff */
[----:B------:R-:W4:Y:S01]  /*5920*/  LDC R24, c[0x0][0x370] ;  /* 0x0000dc00ff187b82 */ /* 0x000f220000000800 */
[----:B------:R-:W-:Y:S01]  /*5930*/  UMOV UR7, 0x400 ;  /* 0x0000040000077882 */ /* 0x000fe20000000000 */
[----:B------:R-:W-:-:S02]  /*5940*/  UPLOP3.LUT UP1, UPT, UPT, UPT, UPT, 0x40, 0x4 ;  /* 0x000000000004789c */ /* 0x000fc40003f2e870 */
[----:B------:R-:W-:-:S04]  /*5950*/  ULEA UR7, UR37, UR7, 0x18 ;  /* 0x0000000725077291 */ /* 0x000fc8000f8ec0ff */
[----:B------:R-:W4:Y:S01]  /*5960*/  LDC R3, c[0x0][0xb0c] ;  /* 0x0002c300ff037b82 */ /* 0x000f220000000800 */
[----:B------:R-:W-:Y:S02]  /*5970*/  UIADD3 UR13, UPT, UPT, UR7, 0x290, URZ ;  /* 0x00000290070d7890 */ /* 0x000fe4000fffe0ff */
[----:B--2---:R-:W-:Y:S02]  /*5980*/  UISETP.NE.U32.AND UP3, UPT, UR8, URZ, UPT ;  /* 0x000000ff0800728c */ /* 0x004fe4000bf65070 */
[----:B------:R-:W-:Y:S02]  /*5990*/  UIADD3 UR33, UPT, UPT, UR7, 0x280, URZ ;  /* 0x0000028007217890 */ /* 0x000fe4000fffe0ff */
[----:B---3--:R-:W-:Y:S01]  /*59a0*/  UISETP.NE.U32.AND UP4, UPT, UR4, URZ, UPT ;  /* 0x000000ff0400728c */ /* 0x008fe2000bf85070 */
[----:B------:R-:W2:Y:S01]  /*59b0*/  LDC R18, c[0x0][0xb20] ;  /* 0x0002c800ff127b82 */ /* 0x000ea20000000800 */
[----:B-1----:R-:W-:Y:S01]  /*59c0*/  ISETP.NE.AND P1, PT, R0, 0x1, PT ;  /* 0x000000010000780c */ /* 0x002fe20003f25270 */
[----:B------:R-:W-:-:S02]  /*59d0*/  UISETP.NE.AND.EX UP3, UPT, UR9, URZ, UPT, UP3 ;  /* 0x000000ff0900728c */ /* 0x000fc4000bf65330 */
[----:B------:R-:W-:Y:S02]  /*59e0*/  UIADD3 UR25, UPT, UPT, UR7, 0x288, URZ ;  /* 0x0000028807197890 */ /* 0x000fe4000fffe0ff */
[----:B------:R-:W-:Y:S02]  /*59f0*/  UPRMT UR13, UR37, 0x654, UR13 ;  /* 0x00000654250d7896 */ /* 0x000fe4000800000d */
[----:B------:R-:W1:Y:S01]  /*5a00*/  LDC.64 R30, c[0x0][0x348] ;  /* 0x0000d200ff1e7b82 */ /* 0x000e620000000a00 */
[----:B------:R-:W-:-:S07]  /*5a10*/  UISETP.NE.AND.EX UP4, UPT, UR5, URZ, UPT, UP4 ;  /* 0x000000ff0500728c */ /* 0x000fce000bf85340 */
[----:B------:R-:W3:Y:S08]  /*5a20*/  LDC.64 R16, c[0x0][0xb10] ;  /* 0x0002c400ff107b82 */ /* 0x000ef00000000a00 */
[----:B------:R-:W1:Y:S08]  /*5a30*/  LDC.64 R6, c[0x0][0xb18] ;  /* 0x0002c600ff067b82 */ /* 0x000e700000000a00 */
[----:B------:R-:W1:Y:S08]  /*5a40*/  LDC.64 R4, c[0x0][0xb28] ;  /* 0x0002ca00ff047b82 */ /* 0x000e700000000a00 */
[----:B--2-4-:R-:W1:Y:S02]  /*5a50*/  LDC R19, c[0x0][0x374] ;  /* 0x0000dd00ff137b82 */ /* 0x014e640000000800 */
.L_x_132:
[C---:B------:R-:W-:Y:S02]  /*5a60*/  LEA R0, R28.reuse, UR7, 0x3 ;  /* 0x000000071c007c11 */ /* 0x040fe4000f8e18ff */
[----:B------:R-:W-:Y:S02]  /*5a70*/  SHF.L.U32 R2, R27, 0x1f, RZ ;  /* 0x0000001f1b027819 */ /* 0x000fe400000006ff */
[----:B------:R-:W-:Y:S02]  /*5a80*/  LEA R20, R28, UR7, 0x4 ;  /* 0x000000071c147c11 */ /* 0x000fe4000f8e20ff */
[----:B--2---:R-:W2:Y:S02]  /*5a90*/  SYNCS.PHASECHK.TRANS64.TRYWAIT P0, [R0+URZ+0x2c0], R2 ;  /* 0x0002c002000075a7 */ /* 0x004ea400080011ff */
[----:B--2---:R-:W-:Y:S05]  /*5aa0*/  @!P0 BRA `(.L_x_123) ;  /* 0x0000005800c48947 */ /* 0x004fea0003800000 */
.L_x_279:
[----:B------:R-:W-:Y:S01]  /*5ab0*/  ISETP.GE.AND P0, PT, R37, 0x1, PT ;  /* 0x000000012500780c */ /* 0x000fe20003f06270 */
[----:B------:R-:W4:Y:S01]  /*5ac0*/  LDS.128 R20, [R20+0x350] ;  /* 0x0003500014147984 */ /* 0x000f220000000c00 */
[----:B--2---:R-:W-:Y:S01]  /*5ad0*/  VIADD R0, R0, 0x2d0 ;  /* 0x000002d000007836 */ /* 0x004fe20000000000 */
[----:B------:R-:W-:Y:S01]  /*5ae0*/  @!PT LDS RZ, [RZ] ;  /* 0x00000000fffff984 */ /* 0x000fe20000000800 */
[----:B------:R-:W-:Y:S01]  /*5af0*/  @!PT LDS RZ, [RZ] ;  /* 0x00000000fffff984 */ /* 0x000fe20000000800 */
[----:B------:R-:W-:Y:S01]  /*5b00*/  @!PT LDS RZ, [RZ] ;  /* 0x00000000fffff984 */ /* 0x000fe20000000800 */
[----:B------:R-:W-:Y:S01]  /*5b10*/  @!PT LDS RZ, [RZ] ;  /* 0x00000000fffff984 */ /* 0x000fe20000000800 */
[----:B------:R2:W-:Y:S06]  /*5b20*/  MEMBAR.ALL.CTA ;  /* 0x0000000000007992 */ /* 0x0005ec0000008000 */
[----:B--2---:R-:W2:Y:S01]  /*5b30*/  FENCE.VIEW.ASYNC.S ;  /* 0x00000000000073c6 */ /* 0x004ea20000000000 */
[----:B------:R-:W-:Y:S04]  /*5b40*/  PRMT R0, RZ, 0x654, R0 ;  /* 0x00000654ff007816 */ /* 0x000fe80000000000 */
[----:B--2---:R2:W-:Y:S01]  /*5b50*/  SYNCS.ARRIVE.TRANS64.RED.A1T0 RZ, [R0+URZ], RZ ;  /* 0x000000ff00ff79a7 */ /* 0x0045e200081004ff */
[----:B----4-:R-:W-:Y:S11]  /*5b60*/  LOP3.LUT P3, RZ, R22, 0x1, RZ, 0xc0, !PT ;  /* 0x0000000116ff7812 */ /* 0x010ff6000786c0ff */
[----:B------:R-:W-:Y:S02]  /*5b70*/  @!UPT UIADD3 URZ, UPT, UPT, URZ, URZ, URZ ;  /* 0x000000fffffff290 */ /* 0x000fe4000fffe0ff */
[----:B------:R-:W-:Y:S02]  /*5b80*/  @P3 MOV R11, R20 ;  /* 0x00000014000b3202 */ /* 0x000fe40000000f00 */
[----:B------:R-:W-:Y:S01]  /*5b90*/  @P3 LOP3.LUT R10, R21, 0xffff, RZ, 0xc0, !PT ;  /* 0x0000ffff150a3812 */ /* 0x000fe200078ec0ff */
[----:B--2---:R-:W-:Y:S06]  /*5ba0*/  @!P0 BRA `(.L_x_124) ;  /* 0x0000000000a48947 */ /* 0x004fec0003800000 */
[-C--:B-1----:R-:W-:Y:S01]  /*5bb0*/  IMAD.HI.U32 R0, R19, R7.reuse, RZ ;  /* 0x0000000713007227 */ /* 0x082fe200078e00ff */
[----:B------:R-:W-:Y:S02]  /*5bc0*/  ISETP.NE.AND P0, PT, R6, 0x1, PT ;  /* 0x000000010600780c */ /* 0x000fe40003f05270 */
[----:B------:R-:W-:Y:S01]  /*5bd0*/  ISETP.NE.AND P2, PT, R37, 0x1, PT ;  /* 0x000000012500780c */ /* 0x000fe20003f45270 */
[----:B---3--:R-:W-:Y:S01]  /*5be0*/  IMAD.HI.U32 R9, R24, R16, RZ ;  /* 0x0000001018097227 */ /* 0x008fe200078e00ff */
[----:B------:R-:W-:Y:S02]  /*5bf0*/  SHF.R.U32.HI R0, RZ, R18, R0 ;  /* 0x00000012ff007219 */ /* 0x000fe40000011600 */
[----:B------:R-:W-:Y:S01]  /*5c00*/  ISETP.NE.AND P4, PT, R3, 0x1, PT ;  /* 0x000000010300780c */ /* 0x000fe20003f85270 */
[----:B------:R-:W-:Y:S01]  /*5c10*/  IMAD.HI.U32 R13, R10, R7, RZ ;  /* 0x000000070a0d7227 */ /* 0x000fe200078e00ff */
[----:B------:R-:W-:Y:S02]  /*5c20*/  SHF.R.U32.HI R9, RZ, R17, R9 ;  /* 0x00000011ff097219 */ /* 0x000fe40000011609 */
[----:B------:R-:W-:Y:S01]  /*5c30*/  SEL R0, R19, R0, !P0 ;  /* 0x0000000013007207 */ /* 0x000fe20004000000 */
[----:B------:R-:W-:Y:S01]  /*5c40*/  IMAD.HI.U32 R12, R11, R16, RZ ;  /* 0x000000100b0c7227 */ /* 0x000fe200078e00ff */
[----:B------:R-:W-:Y:S03]  /*5c50*/  SEL R9, R24, R9, !P4 ;  /* 0x0000000918097207 */ /* 0x000fe60006000000 */
[-C--:B------:R-:W-:Y:S01]  /*5c60*/  IMAD.HI.U32 R8, R0, R4.reuse, RZ ;  /* 0x0000000400087227 */ /* 0x080fe200078e00ff */
[----:B------:R-:W-:Y:S03]  /*5c70*/  SHF.R.U32.HI R12, RZ, R17, R12 ;  /* 0x00000011ff0c7219 */ /* 0x000fe6000001160c */
[----:B------:R-:W-:Y:S01]  /*5c80*/  IMAD.HI.U32 R2, R9, R4, RZ ;  /* 0x0000000409027227 */ /* 0x000fe200078e00ff */
[-C--:B------:R-:W-:Y:S02]  /*5c90*/  @P2 SHF.R.U32.HI R0, RZ, R5.reuse, R8 ;  /* 0x00000005ff002219 */ /* 0x080fe40000011608 */
[----:B------:R-:W-:Y:S02]  /*5ca0*/  SHF.R.U32.HI R8, RZ, R18, R13 ;  /* 0x00000012ff087219 */ /* 0x000fe4000001160d */
[----:B------:R-:W-:Y:S01]  /*5cb0*/  @P2 SHF.R.U32.HI R9, RZ, R5, R2 ;  /* 0x00000005ff092219 */ /* 0x000fe20000011602 */
[----:B------:R-:W-:Y:S01]  /*5cc0*/  IMAD R0, R37, R0, RZ ;  /* 0x0000000025007224 */ /* 0x000fe200078e02ff */
[----:B------:R-:W-:Y:S02]  /*5cd0*/  SEL R8, R10, R8, !P0 ;  /* 0x000000080a087207 */ /* 0x000fe40004000000 */
[----:B------:R-:W-:Y:S01]  /*5ce0*/  SEL R2, R11, R12, !P4 ;  /* 0x0000000c0b027207 */ /* 0x000fe20006000000 */
[C---:B------:R-:W-:Y:S01]  /*5cf0*/  IMAD R12, R37.reuse, R9, RZ ;  /* 0x00000009250c7224 */ /* 0x040fe200078e02ff */
[C---:B------:R-:W-:Y:S01]  /*5d00*/  ISETP.GE.AND P0, PT, R8.reuse, R0, PT ;  /* 0x000000000800720c */ /* 0x040fe20003f06270 */
[----:B------:R-:W-:Y:S03]  /*5d10*/  IMAD.HI.U32 R0, R8, R4, RZ ;  /* 0x0000000408007227 */ /* 0x000fe600078e00ff */
[----:B------:R-:W-:Y:S02]  /*5d20*/  ISETP.GE.OR P0, PT, R2, R12, P0 ;  /* 0x0000000c0200720c */ /* 0x000fe40000706670 */
[-C--:B------:R-:W-:Y:S04]  /*5d30*/  SHF.R.U32.HI R0, RZ, R5.reuse, R0 ;  /* 0x00000005ff007219 */ /* 0x080fe80000011600 */
[----:B------:R-:W-:Y:S05]  /*5d40*/  SEL R13, R8, R0, !P2 ;  /* 0x00000000080d7207 */ /* 0x000fea0005000000 */
[----:B------:R-:W-:Y:S02]  /*5d50*/  IMAD.MOV R12, RZ, RZ, -R13 ;  /* 0x000000ffff0c7224 */ /* 0x000fe400078e0a0d */
[C---:B------:R-:W-:Y:S04]  /*5d60*/  @!P0 IMAD.HI.U32 R0, R2.reuse, R4, RZ ;  /* 0x0000000402008227 */ /* 0x040fe800078e00ff */
[----:B------:R-:W-:Y:S01]  /*5d70*/  IMAD R12, R37, R12, R8 ;  /* 0x0000000c250c7224 */ /* 0x000fe200078e0208 */
[----:B------:R-:W-:Y:S04]  /*5d80*/  @!P0 SHF.R.U32.HI R0, RZ, R5, R0 ;  /* 0x00000005ff008219 */ /* 0x000fe80000011600 */
[----:B------:R-:W-:Y:S04]  /*5d90*/  @!P0 SEL R0, R2, R0, !P2 ;  /* 0x0000000002008207 */ /* 0x000fe80005000000 */
[----:B------:R-:W-:Y:S01]  /*5da0*/  @!P0 IADD3 R13, PT, PT, R13, -R0, RZ ;  /* 0x800000000d0d8210 */ /* 0x000fe20007ffe0ff */
[----:B------:R-:W-:Y:S01]  /*5db0*/  @!P0 IMAD R0, R9, R12, R0 ;  /* 0x0000000c09008224 */ /* 0x000fe200078e0200 */
[----:B------:R-:W-:Y:S01]  /*5dc0*/  IADD3 R9, PT, PT, -R8, RZ, RZ ;  /* 0x000000ff08097210 */ /* 0x000fe20007ffe1ff */
[--C-:B------:R-:W-:Y:S02]  /*5dd0*/  IMAD.MOV R12, RZ, RZ, -R2.reuse ;  /* 0x000000ffff0c7224 */ /* 0x100fe400078e0a02 */
[----:B------:R-:W-:Y:S02]  /*5de0*/  @!P0 IMAD R8, R13, R37, R2 ;  /* 0x000000250d088224 */ /* 0x000fe400078e0202 */
[----:B------:R-:W-:Y:S02]  /*5df0*/  @!P0 IMAD.MOV.U32 R2, RZ, RZ, R0 ;  /* 0x000000ffff028224 */ /* 0x000fe400078e0000 */
[----:B------:R-:W-:Y:S02]  /*5e00*/  IMAD R11, R3, R12, R11 ;  /* 0x0000000c030b7224 */ /* 0x000fe400078e020b */
[----:B------:R-:W-:Y:S02]  /*5e10*/  IMAD R10, R6, R9, R10 ;  /* 0x00000009060a7224 */ /* 0x000fe400078e020a */
[----:B------:R-:W-:Y:S02]  /*5e20*/  IMAD R11, R2, R3, R11 ;  /* 0x00000003020b7224 */ /* 0x000fe400078e020b */
[----:B------:R-:W-:Y:S02]  /*5e30*/  IMAD R10, R8, R6, R10 ;  /* 0x00000006080a7224 */ /* 0x000fe400078e020a */
.L_x_124:
[----:B------:R-:W-:Y:S05]  /*5e40*/  BRA.U UP1, `(.L_x_125) ;  /* 0x0000000101107547 */ /* 0x000fea000b800000 */
[----:B------:R-:W-:Y:S04]  /*5e50*/  MOV R2, UR6 ;  /* 0x0000000600027c02 */ /* 0x000fe80008000f00 */
[----:B------:R-:W-:Y:S04]  /*5e60*/  SHF.L.U32 R2, R2, 0x1f, RZ ;  /* 0x0000001f02027819 */ /* 0x000fe800000006ff */
[----:B------:R-:W2:Y:S02]  /*5e70*/  SYNCS.PHASECHK.TRANS64.TRYWAIT P0, [UR7+0x2b8], R2 ;  /* 0x0002b802ff0075a7 */ /* 0x000ea40008001107 */
[----:B--2---:R-:W-:Y:S05]  /*5e80*/  @!P0 BRA `(.L_x_126) ;  /* 0x0000005400e08947 */ /* 0x004fea0003800000 */
.L_x_125:
[----:B------:R-:W-:Y:S02]  /*5e90*/  R2UR UR34, R15 ;  /* 0x000000000f2272ca */ /* 0x000fe400000e0000 */
[----:B------:R-:W-:Y:S02]  /*5ea0*/  R2UR UR35, R14 ;  /* 0x000000000e2372ca */ /* 0x000fe400000e0000 */
[----:B------:R-:W-:Y:S02]  /*5eb0*/  ISETP.NE.U32.AND P2, PT, RZ, UR4, PT ;  /* 0x00000004ff007c0c */ /* 0x000fe4000bf45070 */
[----:B------:R-:W-:Y:S02]  /*5ec0*/  SHF.L.U32 R14, R29, 0x1f, RZ ;  /* 0x0000001f1d0e7819 */ /* 0x000fe400000006ff */
[----:B------:R-:W-:Y:S05]  /*5ed0*/  ISETP.NE.AND.EX P2, PT, RZ, UR5, PT, P2 ;  /* 0x00000005ff007c0c */ /* 0x000fea000bf45320 */
[----:B------:R-:W-:Y:S02]  /*5ee0*/  UIMAD UR34, UR34, 0xc0, URZ ;  /* 0x000000c0222278a4 */ /* 0x000fe4000f8e02ff */
[----:B------:R-:W-:Y:S01]  /*5ef0*/  USHF.L.U32 UR35, UR35, 0x6, URZ ;  /* 0x0000000623237899 */ /* 0x000fe200080006ff */
[----:B------:R-:W-:Y:S11]  /*5f00*/  BRA.U !UP4, `(.L_x_127) ;  /* 0x000000010c347547 */ /* 0x000ff6000b800000 */
[----:B------:R-:W-:Y:S01]  /*5f10*/  UPLOP3.LUT UP0, UPT, UPT, UPT, UP3, 0x80, 0x8 ;  /* 0x000000000008789c */ /* 0x000fe20003f0f030 */
[----:B--2---:R-:W-:Y:S02]  /*5f20*/  HFMA2 R0, -RZ, RZ, 0, 5.9604644775390625e-08 ;  /* 0x00000001ff007431 */ /* 0x004fe400000001ff */
[----:B------:R-:W-:Y:S03]  /*5f30*/  IMAD.MOV.U32 R92, RZ, RZ, 0x1 ;  /* 0x00000001ff5c7424 */ /* 0x000fe600078e00ff */
[----:B------:R-:W-:Y:S05]  /*5f40*/  PLOP3.LUT P0, PT, PT, PT, UP0, 0x80, 0x8 ;  /* 0x000000000008781c */ /* 0x000fea0003f0f008 */
[----:B------:R-:W2:Y:S01]  /*5f50*/  @UP0 LDCU.64 UR10, c[0x0][0x888] ;  /* 0x00011100ff0a07ac */ /* 0x000ea20008000a00 */
[----:B------:R-:W-:Y:S07]  /*5f60*/  @UP0 UIMAD UR8, UR36, UR4, URZ ;  /* 0x00000004240802a4 */ /* 0x000fee000f8e02ff */
[----:B------:R-:W-:Y:S01]  /*5f70*/  @!P0 PRMT R92, R0, 0x7610, R92 ;  /* 0x00007610005c8816 */ /* 0x000fe2000000005c */
[----:B--2---:R-:W-:Y:S03]  /*5f80*/  @UP0 UIMAD.WIDE UR10, UR8, 0x4, UR10 ;  /* 0x00000004080a08a5 */ /* 0x004fe6000f8e020a */
[----:B------:R-:W2:Y:S03]  /*5f90*/  @!UP0 LDCU UR8, c[0x0][0x880] ;  /* 0x00011000ff0887ac */ /* 0x000ea60008000800 */
[----:B------:R-:W-:Y:S01]  /*5fa0*/  IMAD.U32 R8, RZ, RZ, UR10 ;  /* 0x0000000aff087e24 */ /* 0x000fe2000f8e00ff */
[----:B------:R-:W-:Y:S05]  /*5fb0*/  MOV R9, UR11 ;  /* 0x0000000b00097c02 */ /* 0x000fea0008000f00 */
[----:B-----5:R4:W5:Y:S02]  /*5fc0*/  @P0 LDG.E R49, desc[UR46][R8.64] ;  /* 0x0000002e08310981 */ /* 0x020964000c1e1900 */
[----:B--2-4-:R-:W-:Y:S07]  /*5fd0*/  @!P0 IMAD.U32 R49, RZ, RZ, UR8 ;  /* 0x00000008ff318e24 */ /* 0x014fee000f8e00ff */
.L_x_127:
[----:B-----5:R-:W-:Y:S01]  /*5fe0*/  @!P2 FSETP.EQ.AND P0, PT, R49, RZ, PT ;  /* 0x000000ff3100a20b */ /* 0x020fe20003f02000 */
[----:B------:R-:W-:Y:S01]  /*5ff0*/  @!UPT UIADD3 URZ, UPT, UPT, URZ, URZ, URZ ;  /* 0x000000fffffff290 */ /* 0x000fe2000fffe0ff */
[----:B------:R-:W-:Y:S11]  /*6000*/  @!P2 BRA `(.L_x_128) ;  /* 0x000000000014a947 */ /* 0x000ff60003800000 */
[----:B------:R-:W-:Y:S02]  /*6010*/  LOP3.LUT P2, RZ, R92, 0xff, RZ, 0xc0, !PT ;  /* 0x000000ff5cff7812 */ /* 0x000fe4000784c0ff */
[----:B------:R-:W-:Y:S04]  /*6020*/  PLOP3.LUT P0, PT, PT, PT, UP0, 0x80, 0x8 ;  /* 0x000000000008781c */ /* 0x000fe80003f0f008 */
[----:B------:R-:W-:Y:S07]  /*6030*/  PLOP3.LUT P0, PT, P0, PT, PT, 0x8, 0x80 ;  /* 0x000000000080781c */ /* 0x000fee000070e170 */
[----:B------:R-:W-:Y:S11]  /*6040*/  @P2 FSETP.EQ.AND P0, PT, R49, RZ, PT ;  /* 0x000000ff3100220b */ /* 0x000ff60003f02000 */
[----:B------:R-:W-:Y:S02]  /*6050*/  @!UPT UIADD3 URZ, UPT, UPT, URZ, URZ, URZ ;  /* 0x000000fffffff290 */ /* 0x000fe4000fffe0ff */
.L_x_128:
[----:B------:R-:W4:Y:S01]  /*6060*/  SYNCS.PHASECHK.TRANS64.TRYWAIT P2, [UR7+0x298], R14 ;  /* 0x0002980eff0075a7 */ /* 0x000f220008041107 */
[----:B------:R-:W-:Y:S04]  /*6070*/  ELECT P4, URZ, PT ;  /* 0x0000000000ff782f */ /* 0x000fe80003880000 */
[----:B------:R-:W-:Y:S11]  /*6080*/  PLOP3.LUT P4, PT, P0, P4, PT, 0xf2, 0x2f ;  /* 0x00000000002f781c */ /* 0x000ff60000789e72 */
[----:B------:R-:W-:Y:S02]  /*6090*/  @!UPT UIADD3 URZ, UPT, UPT, URZ, URZ, URZ ;  /* 0x000000fffffff290 */ /* 0x000fe4000fffe0ff */
[----:B-1----:R-:W-:Y:S05]  /*60a0*/  @!P4 IADD3 R8, P0, PT, R30, 0x580, RZ ;  /* 0x000005801e08c810 */ /* 0x002fea0007f1e0ff */
[----:B--2---:R-:W-:Y:S01]  /*60b0*/  @!P4 IMAD.X R2, RZ, RZ, R31, P0 ;  /* 0x000000ffff02c224 */ /* 0x004fe200000e061f */
[----:B----4-:R-:W-:Y:S07]  /*60c0*/  @!P2 BRA `(.L_x_129) ;  /* 0x000000540068a947 */ /* 0x010fee0003800000 */
.L_x_282:
[----:B------:R-:W-:Y:S01]  /*60d0*/  @!P4 R2UR UR9, R8 ;  /* 0x000000000809c2ca */ /* 0x000fe200000e0000 */
[----:B------:R-:W-:Y:S01]  /*60e0*/  VOTEU.ALL UP1, P4 ;  /* 0x0000000000ff7886 */ /* 0x000fe20002020000 */
[----:B------:R-:W-:Y:S01]  /*60f0*/  @!P4 R2UR UR8, R2 ;  /* 0x000000000208c2ca */ /* 0x000fe200000e0000 */
[----:B------:R-:W-:Y:S01]  /*6100*/  VOTEU.ALL UP2, P4 ;  /* 0x0000000000ff7886 */ /* 0x000fe20002040000 */
[----:B------:R-:W-:Y:S01]  /*6110*/  UMOV UR16, 0x0 ;  /* 0x0000000000107882 */ /* 0x000fe20000000000 */
[----:B------:R-:W-:Y:S01]  /*6120*/  UMOV UR17, 0x10000000 ;  /* 0x1000000000117882 */ /* 0x000fe20000000000 */
[----:B------:R-:W-:Y:S01]  /*6130*/  @!UP1 UIADD3 UR32, UPT, UPT, UR7, 0x400, URZ ;  /* 0x0000040007209890 */ /* 0x000fe2000fffe0ff */
[----:B-1----:R-:W-:Y:S01]  /*6140*/  @!P4 IMAD.MOV.U32 R0, RZ, RZ, 0x2000 ;  /* 0x00002000ff00c424 */ /* 0x002fe200078e00ff */
[----:B------:R-:W-:Y:S01]  /*6150*/  @!UP1 UIADD3 UR10, UPT, UPT, UR34, 0x60, URZ ;  /* 0x00000060220a9890 */ /* 0x000fe2000fffe0ff */
[----:B------:R-:W-:Y:S01]  /*6160*/  UMOV UR11, UR35 ;  /* 0x00000023000b7c82 */ /* 0x000fe20008000000 */
[----:B------:R-:W-:Y:S01]  /*6170*/  UMOV UR12, UR36 ;  /* 0x00000024000c7c82 */ /* 0x000fe20008000000 */
[----:B------:R-:W-:Y:S02]  /*6180*/  UPRMT UR14, UR37, 0x654, UR33 ;  /* 0x00000654250e7896 */ /* 0x000fe40008000021 */
[----:B------:R-:W-:Y:S01]  /*6190*/  IMAD.U32 R8, RZ, RZ, UR9 ;  /* 0x00000009ff087e24 */ /* 0x000fe2000f8e00ff */
[----:B------:R-:W-:Y:S01]  /*61a0*/  UMOV UR9, UR33 ;  /* 0x0000002100097c82 */ /* 0x000fe20008000000 */
[----:B------:R-:W-:Y:S01]  /*61b0*/  IMAD.U32 R9, RZ, RZ, UR8 ;  /* 0x00000008ff097e24 */ /* 0x000fe2000f8e00ff */
[----:B------:R-:W-:Y:S02]  /*61c0*/  @!UP1 UIADD3 UR8, UPT, UPT, UR7, 0x1400, URZ ;  /* 0x0000140007089890 */ /* 0x000fe4000fffe0ff */
[----:B------:R-:W-:Y:S01]  /*61d0*/  @!P4 R2UR UR18, R8 ;  /* 0x000000000812c2ca */ /* 0x000fe200000e0000 */
[----:B------:R-:W-:Y:S01]  /*61e0*/  VOTEU.ALL UP1, P4 ;  /* 0x0000000000ff7886 */ /* 0x000fe20002020000 */
[----:B------:R-:W-:Y:S02]  /*61f0*/  @!P4 R2UR UR19, R9 ;  /* 0x000000000913c2ca */ /* 0x000fe400000e0000 */
[----:B------:R-:W-:Y:S05]  /*6200*/  @!P4 IADD3 R8, P0, PT, R30, 0x580, RZ ;  /* 0x000005801e08c810 */ /* 0x000fea0007f1e0ff */
[----:B------:R-:W-:Y:S06]  /*6210*/  @!P4 IMAD.X R2, RZ, RZ, R31, P0 ;  /* 0x000000ffff02c224 */ /* 0x000fec00000e061f */
[----:B------:R1:W-:Y:S01]  /*6220*/  @!UP2 UTMALDG.3D [UR32], [UR18], desc[UR16] ;  /* 0x000010201200a5b4 */ /* 0x0003e20008011000 */
[----:B------:R1:W-:Y:S01]  /*6230*/  @!UP1 UTMALDG.3D [UR8], [UR18], desc[UR16] ;  /* 0x00001008120095b4 */ /* 0x0003e20008011000 */
[----:B------:R1:W-:Y:S01]  /*6240*/  @!P4 SYNCS.ARRIVE.TRANS64.RED.A0TR RZ, [UR7+0x280], R0 ;  /* 0x00028000ffffc9a7 */ /* 0x0003e20008300407 */
[----:B------:R-:W-:Y:S01]  /*6250*/  SYNCS.ARRIVE.TRANS64.RED.A1T0 RZ, [UR14], RZ ;  /* 0x000000ffffff79a7 */ /* 0x000fe2000810040e */
[----:B------:R-:W2:Y:S02]  /*6260*/  SYNCS.PHASECHK.TRANS64.TRYWAIT P2, [UR7+0x2a0], R14 ;  /* 0x0002a00eff0075a7 */ /* 0x000ea40008041107 */
[----:B-12---:R-:W-:Y:S05]  /*6270*/  @!P2 BRA `(.L_x_130) ;  /* 0x000000540014a947 */ /* 0x006fea0003800000 */
.L_x_284:
[----:B------:R-:W2:Y:S01]  /*6280*/  LDC.64 R12, c[0x0][0xb18] ;  /* 0x0002c600ff0c7b82 */ /* 0x000ea20000000a00 */
[----:B------:R-:W-:Y:S01]  /*6290*/  @!P4 R2UR UR8, R2 ;  /* 0x000000000208c2ca */ /* 0x000fe200000e0000 */
[----:B------:R-:W-:Y:S01]  /*62a0*/  VOTEU.ALL UP1, P4 ;  /* 0x0000000000ff7886 */ /* 0x000fe20002020000 */
[----:B------:R-:W-:Y:S01]  /*62b0*/  @!P4 R2UR UR9, R8 ;  /* 0x000000000809c2ca */ /* 0x000fe200000e0000 */
[----:B------:R-:W-:Y:S01]  /*62c0*/  VOTEU.ALL UP2, P4 ;  /* 0x0000000000ff7886 */ /* 0x000fe20002040000 */
[----:B------:R-:W-:Y:S03]  /*62d0*/  UMOV UR16, 0x0 ;  /* 0x0000000000107882 */ /* 0x000fe60000000000 */
[----:B------:R-:W4:Y:S01]  /*62e0*/  @!P1 LDC R2, c[0x0][0xb0c] ;  /* 0x0002c300ff029b82 */ /* 0x000f220000000800 */
[----:B------:R-:W-:Y:S01]  /*62f0*/  @!UP1 UIADD3 UR26, UPT, UPT, UR34, 0x20, URZ ;  /* 0x00000020221a9890 */ /* 0x000fe2000fffe0ff */
[----:B-1----:R-:W-:Y:S01]  /*6300*/  @!P4 IMAD.MOV.U32 R0, RZ, RZ, 0x2000 ;  /* 0x00002000ff00c424 */ /* 0x002fe200078e00ff */
[----:B------:R-:W-:Y:S01]  /*6310*/  @!UP1 UIADD3 UR24, UPT, UPT, UR7, 0x2400, URZ ;  /* 0x0000240007189890 */ /* 0x000fe2000fffe0ff */
[----:B------:R-:W-:Y:S01]  /*6320*/  @P3 SHF.R.U32.HI R26, RZ, 0x10, R21 ;  /* 0x00000010ff1a3819 */ /* 0x000fe20000011615 */
[----:B------:R-:W-:Y:S01]  /*6330*/  UMOV UR17, 0x10000000 ;  /* 0x1000000000117882 */ /* 0x000fe20000000000 */
[----:B------:R-:W-:Y:S01]  /*6340*/  UMOV UR27, UR35 ;  /* 0x00000023001b7c82 */ /* 0x000fe20008000000 */
[----:B------:R-:W-:Y:S01]  /*6350*/  UMOV UR28, UR36 ;  /* 0x00000024001c7c82 */ /* 0x000fe20008000000 */
[----:B------:R-:W-:Y:S01]  /*6360*/  IMAD.U32 R9, RZ, RZ, UR8 ;  /* 0x00000008ff097e24 */ /* 0x000fe2000f8e00ff */
[----:B------:R-:W-:Y:S01]  /*6370*/  @!UP1 UIADD3 UR10, UPT, UPT, UR34, 0x80, URZ ;  /* 0x00000080220a9890 */ /* 0x000fe2000fffe0ff */
[----:B------:R-:W-:Y:S01]  /*6380*/  IMAD.U32 R8, RZ, RZ, UR9 ;  /* 0x00000009ff087e24 */ /* 0x000fe2000f8e00ff */
[----:B------:R-:W-:Y:S01]  /*6390*/  @!UP1 UIADD3 UR8, UPT, UPT, UR7, 0x3400, URZ ;  /* 0x0000340007089890 */ /* 0x000fe2000fffe0ff */
[----:B------:R-:W-:Y:S01]  /*63a0*/  VIADD R28, R28, 0x1 ;  /* 0x000000011c1c7836 */ /* 0x000fe20000000000 */
[----:B------:R-:W-:Y:S01]  /*63b0*/  @!P4 R2UR UR19, R9 ;  /* 0x000000000913c2ca */ /* 0x000fe200000e0000 */
[----:B------:R-:W-:Y:S01]  /*63c0*/  VOTEU.ALL UP1, P4 ;  /* 0x0000000000ff7886 */ /* 0x000fe20002020000 */
[----:B------:R-:W-:Y:S01]  /*63d0*/  @!P4 R2UR UR18, R8 ;  /* 0x000000000812c2ca */ /* 0x000fe200000e0000 */
[----:B------:R-:W-:Y:S01]  /*63e0*/  UMOV UR9, UR25 ;  /* 0x0000001900097c82 */ /* 0x000fe20008000000 */
[----:B------:R-:W1:Y:S01]  /*63f0*/  LDC.64 R8, c[0x0][0xb10] ;  /* 0x0002c400ff087b82 */ /* 0x000e620000000a00 */
[----:B------:R-:W-:Y:S01]  /*6400*/  UMOV UR11, UR35 ;  /* 0x00000023000b7c82 */ /* 0x000fe20008000000 */
[----:B------:R-:W-:Y:S01]  /*6410*/  UMOV UR12, UR36 ;  /* 0x00000024000c7c82 */ /* 0x000fe20008000000 */
[----:B------:R-:W-:Y:S08]  /*6420*/  UPRMT UR14, UR37, 0x654, UR25 ;  /* 0x00000654250e7896 */ /* 0x000ff00008000019 */
[----:B------:R1:W-:Y:S01]  /*6430*/  @!UP2 UTMALDG.3D [UR24], [UR18], desc[UR16] ;  /* 0x000010181200a5b4 */ /* 0x0003e20008011000 */
[----:B------:R1:W-:Y:S01]  /*6440*/  @!UP1 UTMALDG.3D [UR8], [UR18], desc[UR16] ;  /* 0x00001008120095b4 */ /* 0x0003e20008011000 */
[----:B------:R5:W-:Y:S01]  /*6450*/  @!P4 SYNCS.ARRIVE.TRANS64.RED.A0TR RZ, [UR7+0x288], R0 ;  /* 0x00028800ffffc9a7 */ /* 0x000be20008300407 */
[C---:B-1----:R-:W-:Y:S01]  /*6460*/  @!P1 IMAD.HI.U32 R8, R11.reuse, R8, RZ ;  /* 0x000000080b089227 */ /* 0x042fe200078e00ff */
[----:B--2---:R-:W-:Y:S02]  /*6470*/  @!P1 ISETP.NE.AND P0, PT, R12, 0x1, PT ;  /* 0x000000010c00980c */ /* 0x004fe40003f05270 */
[----:B----4-:R-:W-:Y:S01]  /*6480*/  @!P1 ISETP.NE.AND P2, PT, R2, 0x1, PT ;  /* 0x000000010200980c */ /* 0x010fe20003f45270 */
[C---:B------:R-:W-:Y:S01]  /*6490*/  @!P1 IMAD.HI.U32 R13, R10.reuse, R13, RZ ;  /* 0x0000000d0a0d9227 */ /* 0x040fe200078e00ff */
[----:B------:R-:W-:Y:S04]  /*64a0*/  @!P1 SHF.R.U32.HI R8, RZ, R9, R8 ;  /* 0x00000009ff089219 */ /* 0x000fe80000011608 */
[----:B------:R-:W-:Y:S01]  /*64b0*/  @!P1 SEL R8, R11, R8, !P2 ;  /* 0x000000080b089207 */ /* 0x000fe20005000000 */
[----:B------:R-:W-:Y:S01]  /*64c0*/  SYNCS.ARRIVE.TRANS64.RED.A1T0 RZ, [UR14], RZ ;  /* 0x000000ffffff79a7 */ /* 0x000fe2000810040e */
[----:B------:R-:W1:Y:S01]  /*64d0*/  SYNCS.PHASECHK.TRANS64.TRYWAIT P5, [UR7+0x2a8], R14 ;  /* 0x0002a80eff0075a7 */ /* 0x000e6200080a1107 */
[----:B-----5:R-:W2:Y:S02]  /*64e0*/  @!P1 LDC R0, c[0x0][0xb20] ;  /* 0x0002c800ff009b82 */ /* 0x020ea40000000800 */
[----:B--2---:R-:W-:Y:S04]  /*64f0*/  @!P1 SHF.R.U32.HI R0, RZ, R0, R13 ;  /* 0x00000000ff009219 */ /* 0x004fe8000001160d */
[----:B------:R-:W-:Y:S05]  /*6500*/  @!P1 SEL R9, R10, R0, !P0 ;  /* 0x000000000a099207 */ /* 0x000fea0004000000 */
[----:B------:R-:W-:Y:S02]  /*6510*/  @!P1 IMAD.IADD R0, R9, 0x1, -R8 ;  /* 0x0000000109009824 */ /* 0x000fe400078e0a08 */
[----:B------:R-:W-:Y:S02]  /*6520*/  @!P1 IMAD.IADD R8, R8, 0x1, -R9 ;  /* 0x0000000108089824 */ /* 0x000fe400078e0a09 */
[----:B------:R-:W-:Y:S02]  /*6530*/  @!P1 IMAD R11, R0, R2, R11 ;  /* 0x00000002000b9224 */ /* 0x000fe400078e020b */
[----:B------:R-:W-:Y:S01]  /*6540*/  @!P1 IMAD R10, R8, R12, R10 ;  /* 0x0000000c080a9224 */ /* 0x000fe200078e020a */
[----:B-1----:R-:W-:Y:S06]  /*6550*/  @!P5 BRA `(.L_x_131) ;  /* 0x000000500074d947 */ /* 0x002fec0003800000 */
.L_x_286:
[----:B------:R-:W-:Y:S01]  /*6560*/  @!P4 IADD3 R2, P0, PT, R30, 0x580, RZ ;  /* 0x000005801e02c810 */ /* 0x000fe20007f1e0ff */
[----:B------:R-:W-:Y:S01]  /*6570*/  VOTEU.ALL UP1, P4 ;  /* 0x0000000000ff7886 */ /* 0x000fe20002020000 */
[----:B------:R-:W-:Y:S01]  /*6580*/  VOTEU.ALL UP2, P4 ;  /* 0x0000000000ff7886 */ /* 0x000fe20002040000 */
[----:B------:R-:W-:Y:S01]  /*6590*/  UMOV UR14, 0x0 ;  /* 0x00000000000e7882 */ /* 0x000fe20000000000 */
[----:B------:R-:W-:Y:S01]  /*65a0*/  @!P4 R2UR UR9, R2 ;  /* 0x000000000209c2ca */ /* 0x000fe200000e0000 */
[----:B-1----:R-:W-:Y:S01]  /*65b0*/  @!P4 IMAD.X R0, RZ, RZ, R31, P0 ;  /* 0x000000ffff00c224 */ /* 0x002fe200000e061f */
[----:B------:R-:W-:Y:S01]  /*65c0*/  @!UP1 UIADD3 UR17, UPT, UPT, UR7, 0x290, URZ ;  /* 0x0000029007119890 */ /* 0x000fe2000fffe0ff */
[----:B------:R-:W-:Y:S01]  /*65d0*/  ISETP.NE.AND P0, PT, R28, 0x2, PT ;  /* 0x000000021c00780c */ /* 0x000fe20003f05270 */
[----:B------:R-:W-:Y:S01]  /*65e0*/  @!UP1 UIADD3 UR18, UPT, UPT, UR34, 0x40, URZ ;  /* 0x0000004022129890 */ /* 0x000fe2000fffe0ff */
[----:B------:R-:W-:Y:S01]  /*65f0*/  LOP3.LUT R29, R29, 0x1, RZ, 0x3c, !PT ;  /* 0x000000011d1d7812 */ /* 0x000fe200078e3cff */
[----:B------:R-:W-:Y:S01]  /*6600*/  @!UP1 UIADD3 UR16, UPT, UPT, UR7, 0x4400, URZ ;  /* 0x0000440007109890 */ /* 0x000fe2000fffe0ff */
[----:B------:R-:W-:Y:S01]  /*6610*/  @!P4 R2UR UR8, R0 ;  /* 0x000000000008c2ca */ /* 0x000fe200000e0000 */
[----:B------:R-:W-:Y:S01]  /*6620*/  UMOV UR15, 0x10000000 ;  /* 0x10000000000f7882 */ /* 0x000fe20000000000 */
[----:B------:R-:W-:Y:S01]  /*6630*/  UMOV UR19, UR35 ;  /* 0x0000002300137c82 */ /* 0x000fe20008000000 */
[----:B------:R-:W-:Y:S01]  /*6640*/  UMOV UR20, UR36 ;  /* 0x0000002400147c82 */ /* 0x000fe20008000000 */
[----:B------:R-:W-:Y:S01]  /*6650*/  @!UP1 UIADD3 UR10, UPT, UPT, UR34, 0xa0, URZ ;  /* 0x000000a0220a9890 */ /* 0x000fe2000fffe0ff */
[----:B------:R-:W-:Y:S01]  /*6660*/  SEL R0, RZ, 0x1, P0 ;  /* 0x00000001ff007807 */ /* 0x000fe20000000000 */
[----:B------:R-:W-:Y:S01]  /*6670*/  IMAD.U32 R8, RZ, RZ, UR9 ;  /* 0x00000009ff087e24 */ /* 0x000fe2000f8e00ff */
[----:B------:R-:W-:Y:S01]  /*6680*/  UMOV UR11, UR35 ;  /* 0x00000023000b7c82 */ /* 0x000fe20008000000 */
[----:B------:R-:W-:Y:S01]  /*6690*/  UMOV UR12, UR36 ;  /* 0x00000024000c7c82 */ /* 0x000fe20008000000 */
[----:B------:R-:W-:Y:S01]  /*66a0*/  UMOV UR9, UR17 ;  /* 0x0000001100097c82 */ /* 0x000fe20008000000 */
[----:B------:R-:W-:Y:S01]  /*66b0*/  @P3 R2UR UR36, R26 ;  /* 0x000000001a2432ca */ /* 0x000fe200000e0000 */
[----:B------:R-:W-:Y:S01]  /*66c0*/  IMAD.IADD R15, R10, 0x1, R90 ;  /* 0x000000010a0f7824 */ /* 0x000fe200078e025a */
[----:B------:R-:W-:Y:S01]  /*66d0*/  @!P4 R2UR UR22, R8 ;  /* 0x000000000816c2ca */ /* 0x000fe200000e0000 */
[----:B------:R-:W-:Y:S01]  /*66e0*/  IMAD.U32 R9, RZ, RZ, UR8 ;  /* 0x00000008ff097e24 */ /* 0x000fe2000f8e00ff */
[----:B------:R-:W-:Y:S01]  /*66f0*/  @!UP1 UIADD3 UR8, UPT, UPT, UR7, 0x5400, URZ ;  /* 0x0000540007089890 */ /* 0x000fe2000fffe0ff */
[----:B------:R-:W-:Y:S01]  /*6700*/  LOP3.LUT R27, R27, R0, RZ, 0x3c, !PT ;  /* 0x000000001b1b7212 */ /* 0x000fe200078e3cff */
[----:B------:R-:W-:Y:S01]  /*6710*/  VOTEU.ALL UP1, P4 ;  /* 0x0000000000ff7886 */ /* 0x000fe20002020000 */
[----:B------:R-:W-:Y:S01]  /*6720*/  IMAD.IADD R14, R11, 0x1, R91 ;  /* 0x000000010b0e7824 */ /* 0x000fe200078e025b */
[----:B------:R-:W-:Y:S02]  /*6730*/  @!P4 R2UR UR23, R9 ;  /* 0x000000000917c2ca */ /* 0x000fe400000e0000 */
[----:B------:R-:W-:Y:S11]  /*6740*/  SEL R28, R28, RZ, P0 ;  /* 0x000000ff1c1c7207 */ /* 0x000ff60000000000 */
[----:B------:R2:W-:Y:S01]  /*6750*/  @!UP2 UTMALDG.3D [UR16], [UR22], desc[UR14] ;  /* 0x00000e101600a5b4 */ /* 0x0005e20008011000 */
[----:B------:R2:W-:Y:S01]  /*6760*/  @!UP1 UTMALDG.3D [UR8], [UR22], desc[UR14] ;  /* 0x00000e08160095b4 */ /* 0x0005e20008011000 */
[----:B------:R2:W-:Y:S01]  /*6770*/  @!P4 SYNCS.ARRIVE.TRANS64.RED.A0TR RZ, [UR7+0x290], R25 ;  /* 0x00029019ffffc9a7 */ /* 0x0005e20008300407 */
[----:B------:R-:W-:Y:S01]  /*6780*/  UPLOP3.LUT UP1, UPT, UPT, UPT, UPT, 0x80, 0x8 ;  /* 0x000000000008789c */ /* 0x000fe20003f2f070 */
[----:B------:R-:W-:Y:S01]  /*6790*/  SYNCS.ARRIVE.TRANS64.RED.A1T0 RZ, [UR13], RZ ;  /* 0x000000ffffff79a7 */ /* 0x000fe2000810040d */
[----:B------:R-:W-:Y:S09]  /*67a0*/  @P3 BRA `(.L_x_132) ;  /* 0xfffffff000ac3947 */ /* 0x000ff2000383ffff */
[----:B------:R-:W-:-:S04]  /*67b0*/  SHF.L.U32 R2, R29, 0x1f, RZ ;  /* 0x0000001f1d027819 */ /* 0x000fc800000006ff */
[----:B------:R-:W1:Y:S02]  /*67c0*/  SYNCS.PHASECHK.TRANS64.TRYWAIT P0, [UR7+0x298], R2 ;  /* 0x00029802ff0075a7 */ /* 0x000e640008001107 */
[----:B-1----:R-:W-:Y:S05]  /*67d0*/  @!P0 BRA `(.L_x_133) ;  /* 0x0000004c00ec8947 */ /* 0x002fea0003800000 */
.L_x_288:
[----:B------:R-:W4:Y:S02]  /*67e0*/  SYNCS.PHASECHK.TRANS64.TRYWAIT P0, [UR7+0x2a0], R2 ;  /* 0x0002a002ff0075a7 */ /* 0x000f240008001107 */
[----:B----4-:R-:W-:Y:S05]  /*67f0*/  @!P0 BRA `(.L_x_134) ;  /* 0x0000004c00fc8947 */ /* 0x010fea0003800000 */
.L_x_290:
[----:B-1----:R-:W-:-:S07]  /*6800*/  MOV R0, UR7 ;  /* 0x0000000700007c02 */ /* 0x002fce0008000f00 */
.L_x_135:
[----:B-1----:R-:W-:-:S04]  /*6810*/  SHF.L.U32 R2, R29, 0x1f, RZ ;  /* 0x0000001f1d027819 */ /* 0x002fc800000006ff */
[----:B------:R1:W4:Y:S03]  /*6820*/  SYNCS.PHASECHK.TRANS64.TRYWAIT P0, [R0+URZ+0x2a8], R2 ;  /* 0x0002a802000075a7 */ /* 0x00032600080011ff */
[----:B----4-:R-:W-:Y:S05]  /*6830*/  @!P0 NANOSLEEP.SYNCS 0x989680 ;  /* 0x009896800000895d */ /* 0x010fea0003900000 */
[----:B------:R-:W4:Y:S02]  /*6840*/  @!P0 SYNCS.PHASECHK.TRANS64 P0, [R0+URZ+0x2a8], R2 ;  /* 0x0002a802000085a7 */ /* 0x000f2400080010ff */
[----:B--2-4-:R-:W-:Y:S05]  /*6850*/  @P0 EXIT ;  /* 0x000000000000094d */ /* 0x014fea0003800000 */
[----:B------:R-:W-:Y:S05]  /*6860*/  BRA `(.L_x_135) ;  /* 0xfffffffc00e87947 */ /* 0x000fea000383ffff */
.L_x_122:
[----:B------:R-:W-:-:S06]  /*6870*/  UISETP.GE.AND UP1, UPT, UR10, 0x4, UPT ;  /* 0x000000040a00788c */ /* 0x000fcc000bf26270 */
[----:B------:R-:W-:-:S13]  /*6880*/  PLOP3.LUT P0, PT, PT, PT, UP1, 0x80, 0x8 ;  /* 0x000000000008781c */ /* 0x000fda0003f0f018 */
[----:B------:R-:W-:Y:S05]  /*6890*/  @!P0 EXIT ;  /* 0x000000000000894d */ /* 0x000fea0003800000 */
[----:B------:R-:W-:Y:S01]  /*68a0*/  BAR.SYNC.DEFER_BLOCKING 0x6, 0xa0 ;  /* 0x0182800000007b1d */ /* 0x000fe20000010000 */
[C---:B------:R-:W-:Y:S01]  /*68b0*/  IMAD.SHL.U32 R4, R105.reuse, 0x20, RZ ;  /* 0x0000002069047824 */ /* 0x040fe200078e00ff */
[C---:B------:R-:W-:Y:S01]  /*68c0*/  SHF.L.U32 R3, R96.reuse, 0x15, RZ ;  /* 0x0000001560037819 */ /* 0x040fe200000006ff */
[----:B------:R-:W-:Y:S01]  /*68d0*/  IMAD.SHL.U32 R5, R96, 0x400, RZ ;  /* 0x0000040060057824 */ /* 0x000fe200078e00ff */
[C---:B------:R-:W-:Y:S01]  /*68e0*/  LOP3.LUT R106, R105.reuse, 0x60, RZ, 0xc0, !PT ;  /* 0x00000060696a7812 */ /* 0x040fe200078ec0ff */
[C---:B------:R-:W-:Y:S01]  /*68f0*/  IMAD.SHL.U32 R2, R105.reuse, 0x4, RZ ;  /* 0x0000000469027824 */ /* 0x040fe200078e00ff */
[----:B------:R-:W-:Y:S02]  /*6900*/  UMOV UR48, 0x400 ;  /* 0x0000040000307882 */ /* 0x000fe40000000000 */
[----:B------:R-:W1:Y:S01]  /*6910*/  LDC R95, c[0x0][0x370] ;  /* 0x0000dc00ff5f7b82 */ /* 0x000e620000000800 */
[----:B------:R-:W-:Y:S01]  /*6920*/  ULEA UR48, UR37, UR48, 0x18 ;  /* 0x0000003025307291 */ /* 0x000fe2000f8ec0ff */
[C---:B------:R-:W-:Y:S01]  /*6930*/  LOP3.LUT R104, R4.reuse, 0xb20, RZ, 0xc0, !PT ;  /* 0x00000b2004687812 */ /* 0x040fe200078ec0ff */
[----:B------:R-:W-:Y:S01]  /*6940*/  IMAD.U32 R36, R105, 0x10000, RZ ;  /* 0x0001000069247824 */ /* 0x000fe200078e00ff */
[----:B------:R-:W-:Y:S01]  /*6950*/  LOP3.LUT R4, R4, 0xc0, RZ, 0xc0, !PT ;  /* 0x000000c004047812 */ /* 0x000fe200078ec0ff */
[----:B------:R-:W-:Y:S01]  /*6960*/  UIADD3 UR4, UPT, UPT, UR48, 0x400, URZ ;  /* 0x0000040030047890 */ /* 0x000fe2000fffe0ff */
[----:B------:R-:W-:Y:S01]  /*6970*/  LOP3.LUT R104, R104, 0x400, R5, 0xf8, !PT ;  /* 0x0000040068687812 */ /* 0x000fe200078ef805 */
[----:B------:R-:W-:Y:S01]  /*6980*/  HFMA2 R48, -RZ, RZ, 0, 0 ;  /* 0x00000000ff307431 */ /* 0x000fe200000001ff */
[----:B------:R-:W2:Y:S01]  /*6990*/  LDC R43, c[0x0][0xb0c] ;  /* 0x0002c300ff2b7b82 */ /* 0x000ea20000000800 */
[----:B------:R-:W-:Y:S01]  /*69a0*/  LOP3.LUT R2, R4, 0x18, R2, 0xf8, !PT ;  /* 0x0000001804027812 */ /* 0x000fe200078ef802 */
[----:B------:R-:W-:Y:S01]  /*69b0*/  IMAD.MOV.U32 R101, RZ, RZ, 0x1 ;  /* 0x00000001ff657424 */ /* 0x000fe200078e00ff */
[----:B------:R-:W-:Y:S01]  /*69c0*/  LOP3.LUT R3, R3, 0x200000, RZ, 0xc0, !PT ;  /* 0x0020000003037812 */ /* 0x000fe200078ec0ff */
[----:B------:R-:W-:Y:S01]  /*69d0*/  IMAD.MOV.U32 R100, RZ, RZ, RZ ;  /* 0x000000ffff647224 */ /* 0x000fe200078e00ff */
[----:B------:R-:W-:Y:S01]  /*69e0*/  LOP3.LUT R104, R104, R2, RZ, 0xfc, !PT ;  /* 0x0000000268687212 */ /* 0x000fe200078efcff */
[----:B------:R-:W-:Y:S01]  /*69f0*/  IMAD.MOV.U32 R109, RZ, RZ, RZ ;  /* 0x000000ffff6d7224 */ /* 0x000fe200078e00ff */
[----:B------:R-:W-:Y:S01]  /*6a00*/  MOV R97, UR4 ;  /* 0x0000000400617c02 */ /* 0x000fe20008000f00 */
[----:B------:R-:W3:Y:S01]  /*6a10*/  LDC R93, c[0x0][0xb20] ;  /* 0x0002c800ff5d7b82 */ /* 0x000ee20000000800 */
[----:B------:R-:W4:Y:S01]  /*6a20*/  LDS R0, [UR48+0x370] ;  /* 0x00037030ff007984 */ /* 0x000f220008000800 */
[----:B------:R-:W-:Y:S01]  /*6a30*/  LOP3.LUT R103, R105, 0x2, RZ, 0xc0, !PT ;  /* 0x0000000269677812 */ /* 0x000fe200078ec0ff */
[----:B------:R-:W1:Y:S01]  /*6a40*/  LDCU.64 UR52, c[0x0][0x348] ;  /* 0x00006900ff3477ac */ /* 0x000e620008000a00 */
[----:B------:R-:W-:Y:S01]  /*6a50*/  LOP3.LUT R36, R3, 0x400000, R36, 0xf8, !PT ;  /* 0x0040000003247812 */ /* 0x000fe200078ef824 */
[----:B------:R-:W-:Y:S01]  /*6a60*/  IMAD R104, R104, 0x2, R97 ;  /* 0x0000000268687824 */ /* 0x000fe200078e0261 */
[----:B------:R-:W-:Y:S01]  /*6a70*/  LOP3.LUT R105, R105, 0x4, RZ, 0xc0, !PT ;  /* 0x0000000469697812 */ /* 0x000fe200078ec0ff */
[----:B------:R-:W1:Y:S01]  /*6a80*/  LDCU.64 UR38, c[0x0][0x888] ;  /* 0x00011100ff2677ac */ /* 0x000e620008000a00 */
[----:B------:R-:W1:Y:S01]  /*6a90*/  LDC R42, c[0x0][0xb30] ;  /* 0x0002cc00ff2a7b82 */ /* 0x000e620000000800 */
[----:B------:R-:W-:Y:S01]  /*6aa0*/  MOV R99, RZ ;  /* 0x000000ff00637202 */ /* 0x000fe20000000f00 */
[--C-:B------:R-:W-:Y:S01]  /*6ab0*/  IMAD R103, R103, -0x10, R104.reuse ;  /* 0xfffffff067677824 */ /* 0x100fe200078e0268 */
[----:B------:R-:W1:Y:S01]  /*6ac0*/  LDCU.64 UR44, c[0x0][0x890] ;  /* 0x00011200ff2c77ac */ /* 0x000e620008000a00 */
[----:B------:R-:W-:Y:S01]  /*6ad0*/  IMAD R102, R105, -0x10, R104 ;  /* 0xfffffff069667824 */ /* 0x000fe200078e0268 */
[----:B------:R-:W-:-:S03]  /*6ae0*/  UMOV UR50, URZ ;  /* 0x000000ff00327c82 */ /* 0x000fc60008000000 */
[----:B------:R-:W1:Y:S01]  /*6af0*/  LDC.64 R88, c[0x0][0xb10] ;  /* 0x0002c400ff587b82 */ /* 0x000e620000000a00 */
[----:B------:R-:W-:-:S07]  /*6b00*/  UMOV UR49, URZ ;  /* 0x000000ff00317c82 */ /* 0x000fce0008000000 */
[----:B------:R-:W1:Y:S08]  /*6b10*/  LDC.64 R40, c[0x0][0xb18] ;  /* 0x0002c600ff287b82 */ /* 0x000e700000000a00 */
[----:B------:R-:W1:Y:S08]  /*6b20*/  LDC.64 R38, c[0x0][0xb28] ;  /* 0x0002ca00ff267b82 */ /* 0x000e700000000a00 */
[----:B------:R-:W1:Y:S01]  /*6b30*/  LDC.64 R86, c[0x0][0x8b0] ;  /* 0x00022c00ff567b82 */ /* 0x000e620000000a00 */
[----:B----4-:R-:W-:-:S07]  /*6b40*/  IMAD.IADD R36, R0, 0x1, R36 ;  /* 0x0000000100247824 */ /* 0x010fce00078e0224 */
[----:B------:R-:W4:Y:S08]  /*6b50*/  LDC.64 R84, c[0x0][0x8a8] ;  /* 0x00022a00ff547b82 */ /* 0x000f300000000a00 */
[----:B--23--:R-:W1:Y:S02]  /*6b60*/  LDC R94, c[0x0][0x374] ;  /* 0x0000dd00ff5e7b82 */ /* 0x00ce640000000800 */
.L_x_172:
[----:B------:R-:W-:Y:S02]  /*6b70*/  LEA R0, R109, UR48, 0x3 ;  /* 0x000000306d007c11 */ /* 0x000fe4000f8e18ff */
[----:B------:R-:W-:Y:S02]  /*6b80*/  SHF.L.U32 R2, R99, 0x1f, RZ ;  /* 0x0000001f63027819 */ /* 0x000fe400000006ff */
[----:B-1----:R-:W-:Y:S02]  /*6b90*/  LEA R16, R109, UR48, 0x4 ;  /* 0x000000306d107c11 */ /* 0x002fe4000f8e20ff */
[----:B------:R-:W2:Y:S02]  /*6ba0*/  SYNCS.PHASECHK.TRANS64.TRYWAIT P0, [R0+URZ+0x2c0], R2 ;  /* 0x0002c002000075a7 */ /* 0x000ea400080011ff */
[----:B--23--:R-:W-:Y:S05]  /*6bb0*/  @!P0 BRA `(.L_x_136) ;  /* 0x0000004c00248947 */ /* 0x00cfea0003800000 */
.L_x_291:
[----:B------:R-:W3:Y:S01]  /*6bc0*/  LDC.64 R10, c[0x0][0xb10] ;  /* 0x0002c400ff0a7b82 */ /* 0x000ee20000000a00 */
[----:B------:R-:W4:Y:S01]  /*6bd0*/  LDS.128 R16, [R16+0x350] ;  /* 0x0003500010107984 */ /* 0x000f220000000c00 */
[----:B-1----:R-:W-:Y:S01]  /*6be0*/  ISETP.NE.AND P1, PT, R42, 0x1, PT ;  /* 0x000000012a00780c */ /* 0x002fe20003f25270 */
[----:B--2---:R-:W-:Y:S01]  /*6bf0*/  VIADD R0, R0, 0x2d0 ;  /* 0x000002d000007836 */ /* 0x004fe20000000000 */
[----:B------:R-:W-:Y:S04]  /*6c00*/  ISETP.GE.AND P0, PT, R37, 0x1, PT ;  /* 0x000000012500780c */ /* 0x000fe80003f06270 */
[----:B------:R-:W1:Y:S01]  /*6c10*/  LDC.64 R8, c[0x0][0xb18] ;  /* 0x0002c600ff087b82 */ /* 0x000e620000000a00 */
[----:B------:R-:W-:Y:S01]  /*6c20*/  PRMT R0, RZ, 0x654, R0 ;  /* 0x00000654ff007816 */ /* 0x000fe20000000000 */
[----:B------:R-:W-:Y:S01]  /*6c30*/  @!PT LDS RZ, [RZ] ;  /* 0x00000000fffff984 */ /* 0x000fe20000000800 */
[----:B------:R-:W-:Y:S01]  /*6c40*/  @!PT LDS RZ, [RZ] ;  /* 0x00000000fffff984 */ /* 0x000fe20000000800 */
[----:B------:R-:W-:Y:S01]  /*6c50*/  @!PT LDS RZ, [RZ] ;  /* 0x00000000fffff984 */ /* 0x000fe20000000800 */
[----:B------:R-:W-:Y:S01]  /*6c60*/  @!PT LDS RZ, [RZ] ;  /* 0x00000000fffff984 */ /* 0x000fe20000000800 */
[----:B------:R2:W-:Y:S06]  /*6c70*/  MEMBAR.ALL.CTA ;  /* 0x0000000000007992 */ /* 0x0005ec0000008000 */
[----:B--2---:R-:W2:Y:S01]  /*6c80*/  FENCE.VIEW.ASYNC.S ;  /* 0x00000000000073c6 */ /* 0x004ea20000000000 */
[----:B------:R-:W1:Y:S08]  /*6c90*/  @!P1 LDC R12, c[0x0][0xb20] ;  /* 0x0002c800ff0c9b82 */ /* 0x000e700000000800 */
[----:B------:R-:W1:Y:S01]  /*6ca0*/  @!P1 LDC R7, c[0x0][0xb0c] ;  /* 0x0002c300ff079b82 */ /* 0x000e620000000800 */
[----:B--2---:R2:W-:Y:S01]  /*6cb0*/  SYNCS.ARRIVE.TRANS64.RED.A1T0 RZ, [R0+URZ], RZ ;  /* 0x000000ff00ff79a7 */ /* 0x0045e200081004ff */
[----:B----4-:R-:W-:Y:S04]  /*6cc0*/  LOP3.LUT P4, RZ, R18, 0x1, RZ, 0xc0, !PT ;  /* 0x0000000112ff7812 */ /* 0x010fe8000788c0ff */
[----:B------:R-:W-:Y:S09]  /*6cd0*/  P2R R107, PR, RZ, 0x10 ;  /* 0x00000010ff6b7803 */ /* 0x000ff20000000000 */
[----:B------:R-:W-:Y:S02]  /*6ce0*/  @P4 MOV R45, R16 ;  /* 0x00000010002d4202 */ /* 0x000fe40000000f00 */
[----:B------:R-:W-:Y:S01]  /*6cf0*/  @P4 LOP3.LUT R44, R17, 0xffff, RZ, 0xc0, !PT ;  /* 0x0000ffff112c4812 */ /* 0x000fe200078ec0ff */
[----:B--23--:R-:W-:Y:S06]  /*6d00*/  @!P0 BRA `(.L_x_137) ;  /* 0x0000000000a48947 */ /* 0x00cfec0003800000 */
[----:B------:R-:W-:Y:S01]  /*6d10*/  IMAD.HI.U32 R0, R94, R41, RZ ;  /* 0x000000295e007227 */ /* 0x000fe200078e00ff */
[----:B------:R-:W-:Y:S02]  /*6d20*/  ISETP.NE.AND P0, PT, R40, 0x1, PT ;  /* 0x000000012800780c */ /* 0x000fe40003f05270 */
[----:B------:R-:W-:Y:S01]  /*6d30*/  ISETP.NE.AND P2, PT, R37, 0x1, PT ;  /* 0x000000012500780c */ /* 0x000fe20003f45270 */
[----:B------:R-:W-:Y:S01]  /*6d40*/  IMAD.HI.U32 R4, R95, R88, RZ ;  /* 0x000000585f047227 */ /* 0x000fe200078e00ff */
[----:B------:R-:W-:Y:S02]  /*6d50*/  SHF.R.U32.HI R0, RZ, R93, R0 ;  /* 0x0000005dff007219 */ /* 0x000fe40000011600 */
[----:B------:R-:W-:Y:S01]  /*6d60*/  ISETP.NE.AND P3, PT, R43, 0x1, PT ;  /* 0x000000012b00780c */ /* 0x000fe20003f65270 */
[----:B------:R-:W-:Y:S01]  /*6d70*/  IMAD.HI.U32 R6, R44, R41, RZ ;  /* 0x000000292c067227 */ /* 0x000fe200078e00ff */
[-C--:B------:R-:W-:Y:S02]  /*6d80*/  SHF.R.U32.HI R4, RZ, R89.reuse, R4 ;  /* 0x00000059ff047219 */ /* 0x080fe40000011604 */
[----:B------:R-:W-:Y:S01]  /*6d90*/  SEL R0, R94, R0, !P0 ;  /* 0x000000005e007207 */ /* 0x000fe20004000000 */
[----:B------:R-:W-:Y:S01]  /*6da0*/  IMAD.HI.U32 R5, R45, R88, RZ ;  /* 0x000000582d057227 */ /* 0x000fe200078e00ff */
[----:B------:R-:W-:Y:S03]  /*6db0*/  SEL R4, R95, R4, !P3 ;  /* 0x000000045f047207 */ /* 0x000fe60005800000 */
[-C--:B------:R-:W-:Y:S01]  /*6dc0*/  IMAD.HI.U32 R3, R0, R38.reuse, RZ ;  /* 0x0000002600037227 */ /* 0x080fe200078e00ff */
[----:B------:R-:W-:Y:S03]  /*6dd0*/  SHF.R.U32.HI R5, RZ, R89, R5 ;  /* 0x00000059ff057219 */ /* 0x000fe60000011605 */
[----:B------:R-:W-:Y:S01]  /*6de0*/  IMAD.HI.U32 R2, R4, R38, RZ ;  /* 0x0000002604027227 */ /* 0x000fe200078e00ff */
[----:B------:R-:W-:Y:S02]  /*6df0*/  @P2 SHF.R.U32.HI R0, RZ, R39, R3 ;  /* 0x00000027ff002219 */ /* 0x000fe40000011603 */
[----:B------:R-:W-:Y:S02]  /*6e00*/  SHF.R.U32.HI R3, RZ, R93, R6 ;  /* 0x0000005dff037219 */ /* 0x000fe40000011606 */
[----:B------:R-:W-:Y:S01]  /*6e10*/  @P2 SHF.R.U32.HI R4, RZ, R39, R2 ;  /* 0x00000027ff042219 */ /* 0x000fe20000011602 */
[----:B------:R-:W-:Y:S01]  /*6e20*/  IMAD R0, R37, R0, RZ ;  /* 0x0000000025007224 */ /* 0x000fe200078e02ff */
[----:B------:R-:W-:Y:S02]  /*6e30*/  SEL R3, R44, R3, !P0 ;  /* 0x000000032c037207 */ /* 0x000fe40004000000 */
[----:B------:R-:W-:Y:S01]  /*6e40*/  SEL R2, R45, R5, !P3 ;  /* 0x000000052d027207 */ /* 0x000fe20005800000 */
[----:B------:R-:W-:Y:S01]  /*6e50*/  IMAD R5, R37, R4, RZ ;  /* 0x0000000425057224 */ /* 0x000fe200078e02ff */
[C---:B------:R-:W-:Y:S01]  /*6e60*/  ISETP.GE.AND P0, PT, R3.reuse, R0, PT ;  /* 0x000000000300720c */ /* 0x040fe20003f06270 */
[C---:B------:R-:W-:Y:S03]  /*6e70*/  IMAD.HI.U32 R0, R3.reuse, R38, RZ ;  /* 0x0000002603007227 */ /* 0x040fe600078e00ff */
[C---:B------:R-:W-:Y:S02]  /*6e80*/  ISETP.GE.OR P0, PT, R2.reuse, R5, P0 ;  /* 0x000000050200720c */ /* 0x040fe40000706670 */
[----:B------:R-:W-:Y:S04]  /*6e90*/  SHF.R.U32.HI R0, RZ, R39, R0 ;  /* 0x00000027ff007219 */ /* 0x000fe80000011600 */
        /* <DEDUP_REMOVED lines=15> */
[----:B------:R-:W-:Y:S07]  /*6f90*/  IMAD R44, R3, R40, R44 ;  /* 0x00000028032c7224 */ /* 0x000fee00078e022c */
.L_x_137:
[----:B-1----:R-:W-:Y:S01]  /*6fa0*/  @!P1 ISETP.NE.AND P0, PT, R8, 0x1, PT ;  /* 0x000000010800980c */ /* 0x002fe20003f05270 */
[----:B------:R-:W-:Y:S01]  /*6fb0*/  @!P1 IMAD.HI.U32 R2, R44, R9, RZ ;  /* 0x000000092c029227 */ /* 0x000fe200078e00ff */
[----:B------:R-:W-:Y:S01]  /*6fc0*/  R2UR UR42, R14 ;  /* 0x000000000e2a72ca */ /* 0x000fe200000e0000 */
[----:B------:R-:W-:Y:S01]  /*6fd0*/  BSSY.RECONVERGENT B6, `(.L_x_138) ;  /* 0x0000031000067945 */ /* 0x000fe20003800200 */
[----:B------:R-:W-:Y:S01]  /*6fe0*/  R2UR UR41, R15 ;  /* 0x000000000f2972ca */ /* 0x000fe200000e0000 */
[----:B------:R-:W-:Y:S01]  /*6ff0*/  @!P1 IMAD.HI.U32 R0, R45, R10, RZ ;  /* 0x0000000a2d009227 */ /* 0x000fe200078e00ff */
[----:B------:R-:W-:Y:S02]  /*7000*/  @!P1 SHF.R.U32.HI R2, RZ, R12, R2 ;  /* 0x0000000cff029219 */ /* 0x000fe40000011602 */
[----:B------:R-:W-:Y:S01]  /*7010*/  @!P1 ISETP.NE.AND P2, PT, R7, 0x1, PT ;  /* 0x000000010700980c */ /* 0x000fe20003f45270 */
[----:B------:R-:W-:Y:S01]  /*7020*/  VIADD R109, R109, 0x1 ;  /* 0x000000016d6d7836 */ /* 0x000fe20000000000 */
[----:B------:R-:W-:Y:S02]  /*7030*/  @!P1 SEL R2, R44, R2, !P0 ;  /* 0x000000022c029207 */ /* 0x000fe40004000000 */
[----:B------:R-:W-:Y:S02]  /*7040*/  @!P1 SHF.R.U32.HI R0, RZ, R11, R0 ;  /* 0x0000000bff009219 */ /* 0x000fe40000011600 */
[----:B------:R-:W-:Y:S01]  /*7050*/  LOP3.LUT P0, RZ, R97, 0x1b0, RZ, 0xc0, !PT ;  /* 0x000001b061ff7812 */ /* 0x000fe2000780c0ff */
[----:B------:R-:W-:Y:S01]  /*7060*/  USHF.L.U32 UR42, UR42, 0x6, URZ ;  /* 0x000000062a2a7899 */ /* 0x000fe200080006ff */
[----:B------:R-:W-:Y:S01]  /*7070*/  @!P1 SEL R3, R45, R0, !P2 ;  /* 0x000000002d039207 */ /* 0x000fe20005000000 */
[----:B------:R-:W-:Y:S01]  /*7080*/  UIMAD UR41, UR41, 0xc0, URZ ;  /* 0x000000c0292978a4 */ /* 0x000fe2000f8e02ff */
[----:B------:R-:W-:Y:S03]  /*7090*/  @P4 SHF.R.U32.HI R98, RZ, 0x10, R17 ;  /* 0x00000010ff624819 */ /* 0x000fe60000011611 */
[----:B------:R-:W-:Y:S02]  /*70a0*/  @!P1 IMAD.IADD R0, R2, 0x1, -R3 ;  /* 0x0000000102009824 */ /* 0x000fe400078e0a03 */
[----:B------:R-:W-:Y:S02]  /*70b0*/  @!P1 IMAD.IADD R2, R3, 0x1, -R2 ;  /* 0x0000000103029824 */ /* 0x000fe400078e0a02 */
[----:B------:R-:W-:Y:S02]  /*70c0*/  @!P1 IMAD R45, R0, R7, R45 ;  /* 0x00000007002d9224 */ /* 0x000fe400078e022d */
[----:B------:R-:W-:Y:S01]  /*70d0*/  @!P1 IMAD R44, R2, R8, R44 ;  /* 0x00000008022c9224 */ /* 0x000fe200078e022c */
[----:B------:R-:W-:Y:S06]  /*70e0*/  @!P0 BRA `(.L_x_139) ;  /* 0x00000000007c8947 */ /* 0x000fec0003800000 */
[----:B------:R-:W1:Y:S01]  /*70f0*/  LDCU.64 UR8, c[0x4][0x80] ;  /* 0x01001000ff0877ac */ /* 0x000e620008000a00 */
[----:B------:R-:W-:Y:S01]  /*7100*/  MOV R2, 0x0 ;  /* 0x0000000000027802 */ /* 0x000fe20000000f00 */
[----:B------:R-:W-:Y:S02]  /*7110*/  HFMA2 R12, -RZ, RZ, 0, 5.9604644775390625e-08 ;  /* 0x00000001ff0c7431 */ /* 0x000fe400000001ff */
[----:B------:R-:W-:Y:S01]  /*7120*/  IMAD.MOV.U32 R8, RZ, RZ, 0x70 ;  /* 0x00000070ff087424 */ /* 0x000fe200078e00ff */
[----:B------:R2:W3:Y:S01]  /*7130*/  LDC.64 R14, c[0x4][R2] ;  /* 0x01000000020e7b82 */ /* 0x0004e20000000a00 */
[----:B------:R-:W4:Y:S01]  /*7140*/  LDCU.64 UR6, c[0x4][0x88] ;  /* 0x01001100ff0677ac */ /* 0x000f220008000a00 */
[----:B------:R-:W-:Y:S01]  /*7150*/  IMAD.MOV.U32 R13, RZ, RZ, RZ ;  /* 0x000000ffff0d7224 */ /* 0x000fe200078e00ff */
[----:B------:R-:W2:Y:S01]  /*7160*/  LDCU.64 UR4, c[0x4][0x8] ;  /* 0x01000100ff0477ac */ /* 0x000ea20008000a00 */
[----:B-1----:R-:W-:Y:S01]  /*7170*/  MOV R5, UR9 ;  /* 0x0000000900057c02 */ /* 0x002fe20008000f00 */
[----:B------:R-:W-:Y:S01]  /*7180*/  IMAD.U32 R4, RZ, RZ, UR8 ;  /* 0x00000008ff047e24 */ /* 0x000fe2000f8e00ff */
[----:B----4-:R-:W-:Y:S01]  /*7190*/  MOV R7, UR7 ;  /* 0x0000000700077c02 */ /* 0x010fe20008000f00 */
[----:B------:R-:W-:Y:S01]  /*71a0*/  IMAD.U32 R6, RZ, RZ, UR6 ;  /* 0x00000006ff067e24 */ /* 0x000fe2000f8e00ff */
[----:B--2---:R-:W-:Y:S01]  /*71b0*/  MOV R11, UR5 ;  /* 0x00000005000b7c02 */ /* 0x004fe20008000f00 */
[----:B------:R-:W-:Y:S02]  /*71c0*/  IMAD.U32 R10, RZ, RZ, UR4 ;  /* 0x00000004ff0a7e24 */ /* 0x000fe4000f8e00ff */
[----:B------:R-:W-:Y:S07]  /*71d0*/  LEPC R20, `(.L_x_140) ;  /* 0x000000001014794e */ /* 0x000fee0000000000 */
[----:B---3-5:R-:W-:Y:S05]  /*71e0*/  CALL.ABS.NOINC R14 ;  /* 0x000000000e007343 */ /* 0x028fea0003c00000 */
.L_x_140:
[----:B------:R-:W1:Y:S01]  /*71f0*/  LDCU.64 UR8, c[0x4][0x80] ;  /* 0x01001000ff0877ac */ /* 0x000e620008000a00 */
[----:B------:R-:W2:Y:S01]  /*7200*/  LDC.64 R2, c[0x4][R2] ;  /* 0x0100000002027b82 */ /* 0x000ea20000000a00 */
[----:B------:R-:W-:Y:S02]  /*7210*/  HFMA2 R12, -RZ, RZ, 0, 5.9604644775390625e-08 ;  /* 0x00000001ff0c7431 */ /* 0x000fe400000001ff */
[----:B------:R-:W-:Y:S02]  /*7220*/  IMAD.MOV.U32 R8, RZ, RZ, 0x70 ;  /* 0x00000070ff087424 */ /* 0x000fe400078e00ff */
[----:B------:R-:W-:Y:S01]  /*7230*/  IMAD.MOV.U32 R13, RZ, RZ, RZ ;  /* 0x000000ffff0d7224 */ /* 0x000fe200078e00ff */
[----:B------:R-:W3:Y:S01]  /*7240*/  LDCU.64 UR6, c[0x4][0x88] ;  /* 0x01001100ff0677ac */ /* 0x000ee20008000a00 */
[----:B------:R-:W4:Y:S01]  /*7250*/  LDCU.64 UR4, c[0x4][0x8] ;  /* 0x01000100ff0477ac */ /* 0x000f220008000a00 */
[----:B-1----:R-:W-:Y:S02]  /*7260*/  MOV R4, UR8 ;  /* 0x0000000800047c02 */ /* 0x002fe40008000f00 */
[----:B------:R-:W-:Y:S02]  /*7270*/  MOV R5, UR9 ;  /* 0x0000000900057c02 */ /* 0x000fe40008000f00 */
[----:B---3--:R-:W-:Y:S01]  /*7280*/  MOV R7, UR7 ;  /* 0x0000000700077c02 */ /* 0x008fe20008000f00 */
[----:B------:R-:W-:Y:S01]  /*7290*/  IMAD.U32 R6, RZ, RZ, UR6 ;  /* 0x00000006ff067e24 */ /* 0x000fe2000f8e00ff */
[----:B----4-:R-:W-:Y:S01]  /*72a0*/  MOV R11, UR5 ;  /* 0x00000005000b7c02 */ /* 0x010fe20008000f00 */
[----:B------:R-:W-:Y:S02]  /*72b0*/  IMAD.U32 R10, RZ, RZ, UR4 ;  /* 0x00000004ff0a7e24 */ /* 0x000fe4000f8e00ff */
[----:B------:R-:W-:Y:S07]  /*72c0*/  LEPC R20, `(.L_x_139) ;  /* 0x000000001014794e */ /* 0x000fee0000000000 */
[----:B--2---:R-:W-:Y:S05]  /*72d0*/  CALL.ABS.NOINC R2 ;  /* 0x0000000002007343 */ /* 0x004fea0003c00000 */
.L_x_139:
[----:B------:R-:W-:Y:S05]  /*72e0*/  BSYNC.RECONVERGENT B6 ;  /* 0x0000000000067941 */ /* 0x000fea0003800200 */
.L_x_138:
[----:B------:R-:W-:Y:S01]  /*72f0*/  ISETP.NE.U32.AND P4, PT, R86, RZ, PT ;  /* 0x000000ff5600720c */ /* 0x000fe20003f85070 */
[----:B------:R-:W-:Y:S01]  /*7300*/  UISETP.NE.AND UP2, UPT, UR51, URZ, UPT ;  /* 0x000000ff3300728c */ /* 0x000fe2000bf45270 */
[----:B------:R-:W-:Y:S01]  /*7310*/  ISETP.NE.U32.AND P2, PT, RZ, UR38, PT ;  /* 0x00000026ff007c0c */ /* 0x000fe2000bf45070 */
[----:B------:R-:W-:Y:S01]  /*7320*/  UISETP.NE.U32.AND UP1, UPT, UR44, URZ, UPT ;  /* 0x000000ff2c00728c */ /* 0x000fe2000bf25070 */
[----:B------:R-:W-:Y:S01]  /*7330*/  ISETP.NE.AND.EX P4, PT, R87, RZ, PT, P4 ;  /* 0x000000ff5700720c */ /* 0x000fe20003f85340 */
[----:B------:R-:W-:Y:S01]  /*7340*/  UPLOP3.LUT UP0, UPT, UPT, UPT, UPT, 0x40, 0x4 ;  /* 0x000000000004789c */ /* 0x000fe20003f0e870 */
[----:B------:R-:W-:Y:S01]  /*7350*/  ISETP.NE.AND.EX P2, PT, RZ, UR39, PT, P2 ;  /* 0x00000027ff007c0c */ /* 0x000fe2000bf45320 */
[----:B------:R-:W-:Y:S01]  /*7360*/  UISETP.NE.AND.EX UP1, UPT, UR45, URZ, UPT, UP1 ;  /* 0x000000ff2d00728c */ /* 0x000fe2000bf25310 */
[----:B------:R-:W-:Y:S04]  /*7370*/  PLOP3.LUT P1, PT, PT, PT, UP2, 0x80, 0x8 ;  /* 0x000000000008781c */ /* 0x000fe80003f2f028 */
[----:B------:R-:W-:Y:S06]  /*7380*/  @UP2 UPLOP3.LUT UP0, UPT, UPT, UPT, UP1, 0x80, 0x8 ;  /* 0x000000000008289c */ /* 0x000fec0003f0f010 */
[----:B------:R-:W-:Y:S01]  /*7390*/  PLOP3.LUT P0, PT, PT, PT, UP0, 0x80, 0x8 ;  /* 0x000000000008781c */ /* 0x000fe20003f0f008 */
[----:B------:R-:W-:Y:S01]  /*73a0*/  @!UPT UIADD3 URZ, UPT, UPT, URZ, URZ, URZ ;  /* 0x000000fffffff290 */ /* 0x000fe2000fffe0ff */
[----:B------:R-:W-:Y:S11]  /*73b0*/  BRA.U !UP1, `(.L_x_141) ;  /* 0x0000000109387547 */ /* 0x000ff6000b800000 */
[----:B------:R-:W-:Y:S01]  /*73c0*/  UISETP.NE.U32.AND UP0, UPT, UR38, URZ, UPT ;  /* 0x000000ff2600728c */ /* 0x000fe2000bf05070 */
[----:B------:R-:W-:Y:S02]  /*73d0*/  HFMA2 R0, -RZ, RZ, 0, 5.9604644775390625e-08 ;  /* 0x00000001ff007431 */ /* 0x000fe400000001ff */
[----:B------:R-:W-:Y:S01]  /*73e0*/  IMAD.MOV.U32 R92, RZ, RZ, 0x1 ;  /* 0x00000001ff5c7424 */ /* 0x000fe200078e00ff */
[----:B------:R-:W-:Y:S06]  /*73f0*/  UISETP.NE.AND.EX UP0, UPT, UR39, URZ, UPT, UP0 ;  /* 0x000000ff2700728c */ /* 0x000fec000bf05300 */
[----:B------:R-:W-:Y:S05]  /*7400*/  PLOP3.LUT P3, PT, PT, PT, UP0, 0x80, 0x8 ;  /* 0x000000000008781c */ /* 0x000fea0003f6f008 */
[----:B------:R-:W1:Y:S01]  /*7410*/  @UP0 LDCU.64 UR6, c[0x0][0x888] ;  /* 0x00011100ff0607ac */ /* 0x000e620008000a00 */
[----:B------:R-:W-:Y:S07]  /*7420*/  @UP0 UIMAD UR4, UR36, UR44, URZ ;  /* 0x0000002c240402a4 */ /* 0x000fee000f8e02ff */
[----:B------:R-:W-:Y:S01]  /*7430*/  @!P3 PRMT R92, R0, 0x7610, R92 ;  /* 0x00007610005cb816 */ /* 0x000fe2000000005c */
[----:B-1----:R-:W-:Y:S03]  /*7440*/  @UP0 UIMAD.WIDE UR6, UR4, 0x4, UR6 ;  /* 0x00000004040608a5 */ /* 0x002fe6000f8e0206 */
[----:B------:R-:W1:Y:S03]  /*7450*/  @!UP0 LDCU UR4, c[0x0][0x880] ;  /* 0x00011000ff0487ac */ /* 0x000e660008000800 */
[----:B------:R-:W-:Y:S01]  /*7460*/  IMAD.U32 R2, RZ, RZ, UR6 ;  /* 0x00000006ff027e24 */ /* 0x000fe2000f8e00ff */
[----:B------:R-:W-:Y:S05]  /*7470*/  MOV R3, UR7 ;  /* 0x0000000700037c02 */ /* 0x000fea0008000f00 */
[----:B-----5:R2:W5:Y:S02]  /*7480*/  @P3 LDG.E R49, desc[UR46][R2.64] ;  /* 0x0000002e02313981 */ /* 0x020564000c1e1900 */
[----:B-12---:R-:W-:Y:S02]  /*7490*/  @!P3 IMAD.U32 R49, RZ, RZ, UR4 ;  /* 0x00000004ff31be24 */ /* 0x006fe4000f8e00ff */
.L_x_141:
[----:B------:R-:W-:Y:S05]  /*74a0*/  @!P4 BRA `(.L_x_142) ;  /* 0x000000000020c947 */ /* 0x000fea0003800000 */
[----:B------:R-:W-:Y:S04]  /*74b0*/  ISETP.NE.U32.AND P3, PT, R84, RZ, PT ;  /* 0x000000ff5400720c */ /* 0x000fe80003f65070 */
[----:B------:R-:W-:Y:S11]  /*74c0*/  ISETP.NE.AND.EX P3, PT, R85, RZ, PT, P3 ;  /* 0x000000ff5500720c */ /* 0x000ff60003f65330 */
[----:B------:R-:W-:Y:S02]  /*74d0*/  @!UPT UIADD3 URZ, UPT, UPT, URZ, URZ, URZ ;  /* 0x000000fffffff290 */ /* 0x000fe4000fffe0ff */
[----:B------:R-:W1:Y:S01]  /*74e0*/  @P3 LDC.64 R2, c[0x0][0x8a8] ;  /* 0x00022a00ff023b82 */ /* 0x000e620000000a00 */
[----:B------:R-:W-:Y:S04]  /*74f0*/  @P3 IMAD R0, R86, UR36, RZ ;  /* 0x0000002456003c24 */ /* 0x000fe8000f8e02ff */
[----:B-1----:R-:W-:Y:S05]  /*7500*/  @P3 IMAD.WIDE R2, R0, 0x4, R2 ;  /* 0x0000000400023825 */ /* 0x002fea00078e0202 */
[----:B-----5:R1:W5:Y:S02]  /*7510*/  @P3 LDG.E R46, desc[UR46][R2.64] ;  /* 0x0000002e022e3981 */ /* 0x020364000c1e1900 */
[----:B-1----:R-:W2:Y:S02]  /*7520*/  @!P3 LDC R46, c[0x0][0x8a0] ;  /* 0x00022800ff2ebb82 */ /* 0x002ea40000000800 */
.L_x_142:
[----:B-----5:R-:W-:Y:S01]  /*7530*/  FSETP.NEU.AND P3, PT, R49, RZ, PT ;  /* 0x000000ff3100720b */ /* 0x020fe20003f6d000 */
[----:B------:R-:W-:Y:S01]  /*7540*/  BSSY B1, `(.L_x_143) ;  /* 0x0000039000017945 */ /* 0x000fe20003800000 */
[----:B------:R-:W-:Y:S01]  /*7550*/  SEL R3, RZ, 0xffffffff, P2 ;  /* 0xffffffffff037807 */ /* 0x000fe20001000000 */
[----:B------:R-:W-:Y:S01]  /*7560*/  IMAD.MOV.U32 R61, RZ, RZ, 0x1 ;  /* 0x00000001ff3d7424 */ /* 0x000fe200078e00ff */
[----:B------:R-:W-:Y:S01]  /*7570*/  @P1 LOP3.LUT P2, RZ, R92, 0xff, RZ, 0xc0, !PT ;  /* 0x000000ff5cff1812 */ /* 0x000fe2000784c0ff */
[C---:B------:R-:W-:Y:S01]  /*7580*/  IMAD R47, R48.reuse, 0x60, R36 ;  /* 0x00000060302f7824 */ /* 0x040fe200078e0224 */
[----:B------:R-:W-:Y:S01]  /*7590*/  @P1 SEL R0, RZ, 0xffffffff, P3 ;  /* 0xffffffffff001807 */ /* 0x000fe20001800000 */
[----:B------:R-:W-:Y:S01]  /*75a0*/  IMAD R110, R105, -0x10, R103 ;  /* 0xfffffff0696e7824 */ /* 0x000fe200078e0267 */
[----:B------:R-:W-:Y:S01]  /*75b0*/  LOP3.LUT R101, R101, 0x1, RZ, 0x3c, !PT ;  /* 0x0000000165657812 */ /* 0x000fe200078e3cff */
[----:B------:R-:W-:Y:S01]  /*75c0*/  IMAD.MOV.U32 R60, RZ, RZ, RZ ;  /* 0x000000ffff3c7224 */ /* 0x000fe200078e00ff */
[C---:B------:R-:W-:Y:S02]  /*75d0*/  @P0 SEL R0, R3.reuse, R0, !P2 ;  /* 0x0000000003000207 */ /* 0x040fe40005000000 */
[----:B------:R-:W-:Y:S02]  /*75e0*/  CS2R R82, SRZ ;  /* 0x0000000000527805 */ /* 0x000fe4000001ff00 */
[----:B------:R-:W-:Y:S02]  /*75f0*/  LEA R112, R48, UR48, 0x3 ;  /* 0x0000003030707c11 */ /* 0x000fe4000f8e18ff */
[----:B------:R-:W-:Y:S02]  /*7600*/  CS2R R80, SRZ ;  /* 0x0000000000507805 */ /* 0x000fe4000001ff00 */
[----:B------:R-:W-:Y:S02]  /*7610*/  @P1 LOP3.LUT R0, R0, 0x1, RZ, 0xc0, !PT ;  /* 0x0000000100001812 */ /* 0x000fe400078ec0ff */
[----:B------:R-:W-:Y:S02]  /*7620*/  CS2R R74, SRZ ;  /* 0x00000000004a7805 */ /* 0x000fe4000001ff00 */
[----:B------:R-:W-:Y:S02]  /*7630*/  PLOP3.LUT P2, PT, PT, PT, UP1, 0x80, 0x8 ;  /* 0x000000000008781c */ /* 0x000fe40003f4f018 */
[----:B------:R-:W-:Y:S02]  /*7640*/  CS2R R72, SRZ ;  /* 0x0000000000487805 */ /* 0x000fe4000001ff00 */
[----:B------:R-:W-:Y:S02]  /*7650*/  ISETP.NE.U32.OR P5, PT, R0, 0x1, !P1 ;  /* 0x000000010000780c */ /* 0x000fe40004fa5470 */
[----:B------:R-:W-:Y:S02]  /*7660*/  CS2R R66, SRZ ;  /* 0x0000000000427805 */ /* 0x000fe4000001ff00 */
[----:B------:R-:W-:Y:S02]  /*7670*/  LOP3.LUT P4, R108, R92, 0xff, RZ, 0xc0, !PT ;  /* 0x000000ff5c6c7812 */ /* 0x000fe4000788c0ff */
[----:B------:R-:W-:Y:S02]  /*7680*/  CS2R R64, SRZ ;  /* 0x0000000000407805 */ /* 0x000fe4000001ff00 */
[----:B------:R-:W-:Y:S02]  /*7690*/  SEL R2, RZ, 0xffffffff, P3 ;  /* 0xffffffffff027807 */ /* 0x000fe40001800000 */
[----:B------:R-:W-:Y:S02]  /*76a0*/  CS2R R58, SRZ ;  /* 0x00000000003a7805 */ /* 0x000fe4000001ff00 */
[----:B------:R-:W-:Y:S02]  /*76b0*/  P2R R111, PR, RZ, 0x20 ;  /* 0x00000020ff6f7803 */ /* 0x000fe40000000000 */
[----:B------:R-:W-:Y:S02]  /*76c0*/  CS2R R56, SRZ ;  /* 0x0000000000387805 */ /* 0x000fe4000001ff00 */
[----:B------:R-:W-:Y:S02]  /*76d0*/  @P2 SEL R2, R3, R2, !P4 ;  /* 0x0000000203022207 */ /* 0x000fe40006000000 */
[----:B------:R-:W-:Y:S02]  /*76e0*/  @P5 SHF.L.U32 R0, R101, 0x1f, RZ ;  /* 0x0000001f65005819 */ /* 0x000fe400000006ff */
[----:B------:R-:W-:Y:S02]  /*76f0*/  LOP3.LUT R2, R2, 0x1, RZ, 0xc0, !PT ;  /* 0x0000000102027812 */ /* 0x000fe400078ec0ff */
[----:B------:R1:W3:Y:S02]  /*7700*/  @P5 SYNCS.PHASECHK.TRANS64.TRYWAIT P1, [UR48+0x280], R0 ;  /* 0x00028000ff0055a7 */ /* 0x0002e40008021130 */
[----:B------:R-:W-:Y:S04]  /*7710*/  ISETP.NE.U32.AND P2, PT, R2, 0x1, PT ;  /* 0x000000010200780c */ /* 0x000fe80003f45070 */
[----:B------:R-:W-:Y:S02]  /*7720*/  P2R R62, PR, RZ, 0x4 ;  /* 0x00000004ff3e7803 */ /* 0x000fe40000000000 */
[----:B-1----:R-:W-:Y:S04]  /*7730*/  SHF.L.U32 R0, R100, 0x1f, RZ ;  /* 0x0000001f64007819 */ /* 0x002fe800000006ff */
[----:B------:R1:W4:Y:S01]  /*7740*/  SYNCS.PHASECHK.TRANS64.TRYWAIT P0, [R112+URZ+0x2e0], R0 ;  /* 0x0002e000700075a7 */ /* 0x00032200080011ff */
[----:B---3--:R-:W-:Y:S01]  /*7750*/  @P5 SEL R61, RZ, 0x1, !P1 ;  /* 0x00000001ff3d5807 */ /* 0x008fe20004800000 */
[----:B-1----:R-:W-:Y:S06]  /*7760*/  @!P5 BRA `(.L_x_144) ;  /* 0x000000000058d947 */ /* 0x002fec0003800000 */
[----:B------:R-:W-:Y:S01]  /*7770*/  IMAD.MOV.U32 R83, RZ, RZ, RZ ;  /* 0x000000ffff537224 */ /* 0x000fe200078e00ff */
[----:B------:R-:W-:Y:S01]  /*7780*/  ISETP.NE.AND P1, PT, R61, RZ, PT ;  /* 0x000000ff3d00720c */ /* 0x000fe20003f25270 */
[----:B------:R-:W-:Y:S01]  /*7790*/  BSSY B0, `(.L_x_145) ;  /* 0x000000c000007945 */ /* 0x000fe20003800000 */
[----:B------:R-:W-:Y:S02]  /*77a0*/  CS2R R58, SRZ ;  /* 0x00000000003a7805 */ /* 0x000fe4000001ff00 */
[----:B------:R-:W-:Y:S02]  /*77b0*/  CS2R R56, SRZ ;  /* 0x0000000000387805 */ /* 0x000fe4000001ff00 */
[----:B------:R-:W-:Y:S02]  /*77c0*/  CS2R R66, SRZ ;  /* 0x0000000000427805 */ /* 0x000fe4000001ff00 */
[----:B------:R-:W-:Y:S02]  /*77d0*/  CS2R R64, SRZ ;  /* 0x0000000000407805 */ /* 0x000fe4000001ff00 */
[----:B------:R-:W-:Y:S02]  /*77e0*/  CS2R R74, SRZ ;  /* 0x00000000004a7805 */ /* 0x000fe4000001ff00 */
[----:B------:R-:W-:Y:S02]  /*77f0*/  CS2R R72, SRZ ;  /* 0x0000000000487805 */ /* 0x000fe4000001ff00 */
[----:B------:R-:W-:Y:S01]  /*7800*/  CS2R R80, SRZ ;  /* 0x0000000000507805 */ /* 0x000fe2000001ff00 */
[----:B------:R-:W-:Y:S06]  /*7810*/  @P1 BRA `(.L_x_146) ;  /* 0x00000000000c1947 */ /* 0x000fec0003800000 */
[----:B------:R-:W-:Y:S04]  /*7820*/  SHF.L.U32 R3, R101, 0x1f, RZ ;  /* 0x0000001f65037819 */ /* 0x000fe800000006ff */
[----:B------:R-:W1:Y:S02]  /*7830*/  SYNCS.PHASECHK.TRANS64.TRYWAIT P1, [UR48+0x280], R3 ;  /* 0x00028003ff0075a7 */ /* 0x000e640008021130 */
[----:B-1----:R-:W-:Y:S05]  /*7840*/  @!P1 BRA `(.L_x_147) ;  /* 0x0000004000149947 */ /* 0x002fea0003800000 */
.L_x_146:
[----:B------:R-:W-:Y:S05]  /*7850*/  BSYNC B0 ;  /* 0x0000000000007941 */ /* 0x000fea0003800000 */
.L_x_145:
[----:B------:R-:W-:Y:S01]  /*7860*/  ISETP.NE.AND P1, PT, R62, RZ, PT ;  /* 0x000000ff3e00720c */ /* 0x000fe20003f25270 */
[----:B------:R-:W-:Y:S11]  /*7870*/  HFMA2 R60, -RZ, RZ, 0, 5.9604644775390625e-08 ;  /* 0x00000001ff3c7431 */ /* 0x000ff600000001ff */
[----:B------:R-:W-:Y:S01]  /*7880*/  @!UPT UIADD3 URZ, UPT, UPT, URZ, URZ, URZ ;  /* 0x000000fffffff290 */ /* 0x000fe2000fffe0ff */
[----:B------:R3:W1:Y:S04]  /*7890*/  @P1 LDS.128 R56, [R104] ;  /* 0x0000000068381984 */ /* 0x0006680000000c00 */
[----:B------:R3:W1:Y:S04]  /*78a0*/  @P1 LDS.128 R64, [R103+0x10] ;  /* 0x0000100067401984 */ /* 0x0006680000000c00 */
[----:B------:R3:W1:Y:S04]  /*78b0*/  @P1 LDS.128 R72, [R102+0x20] ;  /* 0x0000200066481984 */ /* 0x0006680000000c00 */
[----:B------:R3:W1:Y:S02]  /*78c0*/  @P1 LDS.128 R80, [R110+0x30] ;  /* 0x000030006e501984 */ /* 0x0006640000000c00 */
.L_x_144:
[----:B------:R-:W-:Y:S05]  /*78d0*/  BSYNC B1 ;  /* 0x0000000000017941 */ /* 0x000fea0003800000 */
.L_x_143:
[----:B-1----:R-:W-:Y:S04]  /*78e0*/  SHF.R.U32.HI R2, RZ, 0x15, R47 ;  /* 0x00000015ff027819 */ /* 0x002fe8000001162f */
[----:B------:R-:W-:Y:S01]  /*78f0*/  LOP3.LUT P1, RZ, R2, 0x3, R96, 0x48, !PT ;  /* 0x0000000302ff7812 */ /* 0x000fe20007824860 */
[----:B------:R-:W-:Y:S01]  /*7900*/  @!UPT UIADD3 URZ, UPT, UPT, URZ, URZ, URZ ;  /* 0x000000fffffff290 */ /* 0x000fe2000fffe0ff */
[----:B----4-:R-:W-:Y:S11]  /*7910*/  @P0 BRA `(.L_x_148) ;  /* 0x0000000000080947 */ /* 0x010ff60003800000 */
[----:B------:R-:W1:Y:S02]  /*7920*/  SYNCS.PHASECHK.TRANS64.TRYWAIT P0, [R112+URZ+0x2e0], R0 ;  /* 0x0002e000700075a7 */ /* 0x000e6400080011ff */
[----:B-1----:R-:W-:Y:S05]  /*7930*/  @!P0 BRA `(.L_x_149) ;  /* 0x0000003c00f08947 */ /* 0x002fea0003800000 */
.L_x_148:
[----:B------:R-:W-:Y:S05]  /*7940*/  @!P1 BRA `(.L_x_150) ;  /* 0x0000000000409947 */ /* 0x000fea0003800000 */
[----:B------:R-:W4:Y:S01]  /*7950*/  LDCU.64 UR8, c[0x4][0x70] ;  /* 0x01000e00ff0877ac */ /* 0x000f220008000a00 */
[----:B------:R-:W-:Y:S01]  /*7960*/  MOV R3, 0x0 ;  /* 0x0000000000037802 */ /* 0x000fe20000000f00 */
[----:B------:R-:W-:Y:S02]  /*7970*/  HFMA2 R12, -RZ, RZ, 0, 5.9604644775390625e-08 ;  /* 0x00000001ff0c7431 */ /* 0x000fe400000001ff */
[----:B------:R-:W-:Y:S02]  /*7980*/  IMAD.MOV.U32 R8, RZ, RZ, 0x192 ;  /* 0x00000192ff087424 */ /* 0x000fe400078e00ff */
[----:B------:R-:W-:Y:S01]  /*7990*/  IMAD.MOV.U32 R13, RZ, RZ, RZ ;  /* 0x000000ffff0d7224 */ /* 0x000fe200078e00ff */
[----:B------:R-:W5:Y:S01]  /*79a0*/  LDCU.64 UR6, c[0x4][0x78] ;  /* 0x01000f00ff0677ac */ /* 0x000f620008000a00 */
[----:B------:R-:W1:Y:S01]  /*79b0*/  LDC.64 R2, c[0x4][R3] ;  /* 0x0100000003027b82 */ /* 0x000e620000000a00 */
[----:B------:R-:W2:Y:S01]  /*79c0*/  LDCU.64 UR4, c[0x4][0x10] ;  /* 0x01000200ff0477ac */ /* 0x000ea20008000a00 */
[----:B----4-:R-:W-:Y:S01]  /*79d0*/  MOV R5, UR9 ;  /* 0x0000000900057c02 */ /* 0x010fe20008000f00 */
[----:B------:R-:W-:Y:S01]  /*79e0*/  IMAD.U32 R4, RZ, RZ, UR8 ;  /* 0x00000008ff047e24 */ /* 0x000fe2000f8e00ff */
[----:B-----5:R-:W-:Y:S01]  /*79f0*/  MOV R7, UR7 ;  /* 0x0000000700077c02 */ /* 0x020fe20008000f00 */
[----:B------:R-:W-:Y:S01]  /*7a00*/  IMAD.U32 R6, RZ, RZ, UR6 ;  /* 0x00000006ff067e24 */ /* 0x000fe2000f8e00ff */
[----:B--2---:R-:W-:Y:S01]  /*7a10*/  MOV R11, UR5 ;  /* 0x00000005000b7c02 */ /* 0x004fe20008000f00 */
[----:B------:R-:W-:Y:S02]  /*7a20*/  IMAD.U32 R10, RZ, RZ, UR4 ;  /* 0x00000004ff0a7e24 */ /* 0x000fe4000f8e00ff */
[----:B------:R-:W-:Y:S07]  /*7a30*/  LEPC R20, `(.L_x_150) ;  /* 0x000000001014794e */ /* 0x000fee0000000000 */
[----:B-1-3--:R-:W-:Y:S05]  /*7a40*/  CALL.ABS.NOINC R2 ;  /* 0x0000000002007343 */ /* 0x00afea0003c00000 */
.L_x_150:
[C---:B------:R-:W-:Y:S01]  /*7a50*/  SHF.L.U32 R50, R56.reuse, 0x10, RZ ;  /* 0x0000001038327819 */ /* 0x040fe200000006ff */
[----:B------:R-:W-:Y:S05]  /*7a60*/  WARPSYNC.ALL ;  /* 0x0000000000007948 */ /* 0x000fea0003800000 */
[----:B------:R-:W-:Y:S01]  /*7a70*/  R2UR UR4, R47 ;  /* 0x000000002f0472ca */ /* 0x000fe200000e0000 */
[----:B------:R-:W-:Y:S01]  /*7a80*/  BSSY.RECONVERGENT B0, `(.L_x_151) ;  /* 0x000008c000007945 */ /* 0x000fe20003800200 */
[----:B------:R-:W-:Y:S02]  /*7a90*/  LOP3.LUT R51, R56, 0xffff0000, RZ, 0xc0, !PT ;  /* 0xffff000038337812 */ /* 0x000fe400078ec0ff */
[----:B------:R-:W-:Y:S02]  /*7aa0*/  SHF.L.U32 R52, R57, 0x10, RZ ;  /* 0x0000001039347819 */ /* 0x000fe400000006ff */
[----:B------:R-:W-:Y:S07]  /*7ab0*/  ISETP.NE.AND P0, PT, R106, RZ, PT ;  /* 0x000000ff6a00720c */ /* 0x000fee0003f05270 */
[----:B------:R-:W1:Y:S02]  /*7ac0*/  LDTM.x32 R4, tmem[UR4] ;  /* 0x00000004000479ee */ /* 0x000e6400082c0000 */
[C---:B-12---:R-:W-:Y:S01]  /*7ad0*/  FMUL R0, R46.reuse, R4 ;  /* 0x000000042e007220 */ /* 0x046fe20000400000 */
[C---:B------:R-:W-:Y:S01]  /*7ae0*/  FMUL R2, R46.reuse, R5 ;  /* 0x000000052e027220 */ /* 0x040fe20000400000 */
[C---:B------:R-:W-:Y:S01]  /*7af0*/  FMUL R4, R46.reuse, R8 ;  /* 0x000000082e047220 */ /* 0x040fe20000400000 */
[C---:B------:R-:W-:Y:S01]  /*7b00*/  FMUL R3, R46.reuse, R6 ;  /* 0x000000062e037220 */ /* 0x040fe20000400000 */
[C---:B------:R-:W-:Y:S01]  /*7b10*/  FMUL R5, R46.reuse, R9 ;  /* 0x000000092e057220 */ /* 0x040fe20000400000 */
[C---:B------:R-:W-:Y:S01]  /*7b20*/  FMUL R8, R46.reuse, R12 ;  /* 0x0000000c2e087220 */ /* 0x040fe20000400000 */
[C---:B------:R-:W-:Y:S01]  /*7b30*/  FMUL R6, R46.reuse, R10 ;  /* 0x0000000a2e067220 */ /* 0x040fe20000400000 */
[C---:B------:R-:W-:Y:S01]  /*7b40*/  FMUL R9, R46.reuse, R13 ;  /* 0x0000000d2e097220 */ /* 0x040fe20000400000 */
[C---:B------:R-:W-:Y:S01]  /*7b50*/  FMUL R12, R46.reuse, R16 ;  /* 0x000000102e0c7220 */ /* 0x040fe20000400000 */
[C---:B------:R-:W-:Y:S01]  /*7b60*/  FFMA R0, R49.reuse, R50, R0 ;  /* 0x0000003231007223 */ /* 0x040fe20000000000 */
[C---:B------:R-:W-:Y:S01]  /*7b70*/  FMUL R10, R46.reuse, R14 ;  /* 0x0000000e2e0a7220 */ /* 0x040fe20000400000 */
[C---:B------:R-:W-:Y:S01]  /*7b80*/  FMUL R13, R46.reuse, R17 ;  /* 0x000000112e0d7220 */ /* 0x040fe20000400000 */
[C---:B------:R-:W-:Y:S01]  /*7b90*/  FMUL R16, R46.reuse, R20 ;  /* 0x000000142e107220 */ /* 0x040fe20000400000 */
[----:B------:R-:W-:Y:S01]  /*7ba0*/  FFMA R2, R49, R51, R2 ;  /* 0x0000003331027223 */ /* 0x000fe20000000002 */
        /* <DEDUP_REMOVED lines=9> */
[----:B------:R-:W-:Y:S01]  /*7c40*/  LOP3.LUT R32, R57, 0xffff0000, RZ, 0xc0, !PT ;  /* 0xffff000039207812 */ /* 0x000fe200078ec0ff */
[C---:B------:R-:W-:Y:S01]  /*7c50*/  FMUL R26, R46.reuse, R30 ;  /* 0x0000001e2e1a7220 */ /* 0x040fe20000400000 */
[----:B------:R-:W-:Y:S01]  /*7c60*/  FMUL R29, R46, R33 ;  /* 0x000000212e1d7220 */ /* 0x000fe20000400000 */
[----:B------:R-:W-:Y:S01]  /*7c70*/  SHF.L.U32 R33, R58, 0x10, RZ ;  /* 0x000000103a217819 */ /* 0x000fe200000006ff */
[----:B------:R-:W-:Y:S01]  /*7c80*/  FFMA R3, R49, R52, R3 ;  /* 0x0000003431037223 */ /* 0x000fe20000000003 */
[----:B------:R-:W-:Y:S01]  /*7c90*/  F2FP.BF16.F32.PACK_AB R52, R2, R0 ;  /* 0x000000000234723e */ /* 0x000fe200000010ff */
[C---:B------:R-:W-:Y:S01]  /*7ca0*/  FMUL R7, R46.reuse, R7 ;  /* 0x000000072e077220 */ /* 0x040fe20000400000 */
[----:B------:R-:W-:Y:S01]  /*7cb0*/  SHF.L.U32 R0, R59, 0x10, RZ ;  /* 0x000000103b007819 */ /* 0x000fe200000006ff */
[----:B------:R-:W-:Y:S01]  /*7cc0*/  FMUL R30, R46, R34 ;  /* 0x000000222e1e7220 */ /* 0x000fe20000400000 */
[----:B------:R-:W-:Y:S01]  /*7cd0*/  LOP3.LUT R34, R58, 0xffff0000, RZ, 0xc0, !PT ;  /* 0xffff00003a227812 */ /* 0x000fe200078ec0ff */
[----:B------:R-:W-:Y:S01]  /*7ce0*/  FFMA R7, R49, R32, R7 ;  /* 0x0000002031077223 */ /* 0x000fe20000000007 */
[----:B------:R-:W-:Y:S01]  /*7cf0*/  LOP3.LUT R2, R59, 0xffff0000, RZ, 0xc0, !PT ;  /* 0xffff00003b027812 */ /* 0x000fe200078ec0ff */
[C---:B------:R-:W-:Y:S01]  /*7d00*/  FFMA R4, R49.reuse, R33, R4 ;  /* 0x0000002131047223 */ /* 0x040fe20000000004 */
[----:B------:R-:W-:Y:S01]  /*7d10*/  FMUL R11, R46, R11 ;  /* 0x0000000b2e0b7220 */ /* 0x000fe20000400000 */
[----:B------:R-:W-:Y:S01]  /*7d20*/  FFMA R5, R49, R34, R5 ;  /* 0x0000002231057223 */ /* 0x000fe20000000005 */
[----:B------:R-:W-:Y:S01]  /*7d30*/  F2FP.BF16.F32.PACK_AB R53, R7, R3 ;  /* 0x000000030735723e */ /* 0x000fe200000010ff */
[C---:B------:R-:W-:Y:S01]  /*7d40*/  FFMA R6, R49.reuse, R0, R6 ;  /* 0x0000000031067223 */ /* 0x040fe20000000006 */
[C---:B------:R-:W-:Y:S01]  /*7d50*/  SHF.L.U32 R0, R64.reuse, 0x10, RZ ;  /* 0x0000001040007819 */ /* 0x040fe200000006ff */
[----:B------:R-:W-:Y:S01]  /*7d60*/  FFMA R11, R49, R2, R11 ;  /* 0x00000002310b7223 */ /* 0x000fe2000000000b */
[----:B------:R-:W-:Y:S01]  /*7d70*/  LOP3.LUT R2, R64, 0xffff0000, RZ, 0xc0, !PT ;  /* 0xffff000040027812 */ /* 0x000fe200078ec0ff */
[----:B------:R-:W-:Y:S01]  /*7d80*/  FMUL R15, R46, R15 ;  /* 0x0000000f2e0f7220 */ /* 0x000fe20000400000 */
[----:B------:R-:W-:Y:S01]  /*7d90*/  SHF.L.U32 R3, R65, 0x10, RZ ;  /* 0x0000001041037819 */ /* 0x000fe200000006ff */
[----:B------:R-:W-:Y:S01]  /*7da0*/  FFMA R8, R49, R0, R8 ;  /* 0x0000000031087223 */ /* 0x000fe20000000008 */
[----:B------:R-:W-:Y:S01]  /*7db0*/  LOP3.LUT R0, R65, 0xffff0000, RZ, 0xc0, !PT ;  /* 0xffff000041007812 */ /* 0x000fe200078ec0ff */
[C---:B------:R-:W-:Y:S01]  /*7dc0*/  FFMA R9, R49.reuse, R2, R9 ;  /* 0x0000000231097223 */ /* 0x040fe20000000009 */
[C---:B------:R-:W-:Y:S01]  /*7dd0*/  SHF.L.U32 R2, R66.reuse, 0x10, RZ ;  /* 0x0000001042027819 */ /* 0x040fe200000006ff */
[----:B------:R-:W-:Y:S01]  /*7de0*/  FFMA R10, R49, R3, R10 ;  /* 0x00000003310a7223 */ /* 0x000fe2000000000a */
[----:B------:R-:W-:Y:S01]  /*7df0*/  SHF.L.U32 R3, R67, 0x10, RZ ;  /* 0x0000001043037819 */ /* 0x000fe200000006ff */
[C---:B------:R-:W-:Y:S01]  /*7e00*/  FFMA R15, R49.reuse, R0, R15 ;  /* 0x00000000310f7223 */ /* 0x040fe2000000000f */
[----:B------:R-:W-:Y:S01]  /*7e10*/  LOP3.LUT R0, R66, 0xffff0000, RZ, 0xc0, !PT ;  /* 0xffff000042007812 */ /* 0x000fe200078ec0ff */
[----:B------:R-:W-:Y:S01]  /*7e20*/  FFMA R12, R49, R2, R12 ;  /* 0x00000002310c7223 */ /* 0x000fe2000000000c */
[----:B------:R-:W-:Y:S01]  /*7e30*/  SHF.L.U32 R2, R72, 0x10, RZ ;  /* 0x0000001048027819 */ /* 0x000fe200000006ff */
[----:B------:R-:W-:Y:S01]  /*7e40*/  FMUL R19, R46, R19 ;  /* 0x000000132e137220 */ /* 0x000fe20000400000 */
[----:B------:R-:W-:Y:S01]  /*7e50*/  F2FP.BF16.F32.PACK_AB R54, R5, R4 ;  /* 0x000000040536723e */ /* 0x000fe200000010ff */
[----:B------:R-:W-:Y:S01]  /*7e60*/  FFMA R13, R49, R0, R13 ;  /* 0x00000000310d7223 */ /* 0x000fe2000000000d */
[----:B------:R-:W-:Y:S01]  /*7e70*/  LOP3.LUT R0, R67, 0xffff0000, RZ, 0xc0, !PT ;  /* 0xffff000043007812 */ /* 0x000fe200078ec0ff */
[----:B------:R-:W-:Y:S01]  /*7e80*/  FFMA R14, R49, R3, R14 ;  /* 0x00000003310e7223 */ /* 0x000fe2000000000e */
[----:B------:R-:W-:Y:S01]  /*7e90*/  LOP3.LUT R3, R72, 0xffff0000, RZ, 0xc0, !PT ;  /* 0xffff000048037812 */ /* 0x000fe200078ec0ff */
[----:B------:R-:W-:Y:S01]  /*7ea0*/  FMUL R23, R46, R23 ;  /* 0x000000172e177220 */ /* 0x000fe20000400000 */
[----:B------:R-:W-:Y:S01]  /*7eb0*/  F2FP.BF16.F32.PACK_AB R55, R11, R6 ;  /* 0x000000060b37723e */ /* 0x000fe200000010ff */
[----:B------:R-:W-:Y:S01]  /*7ec0*/  FFMA R19, R49, R0, R19 ;  /* 0x0000000031137223 */ /* 0x000fe20000000013 */
[----:B------:R-:W-:Y:S01]  /*7ed0*/  SHF.L.U32 R0, R73, 0x10, RZ ;  /* 0x0000001049007819 */ /* 0x000fe200000006ff */
[----:B------:R-:W-:Y:S01]  /*7ee0*/  FFMA R16, R49, R2, R16 ;  /* 0x0000000231107223 */ /* 0x000fe20000000010 */
[----:B------:R-:W-:Y:S01]  /*7ef0*/  LOP3.LUT R2, R73, 0xffff0000, RZ, 0xc0, !PT ;  /* 0xffff000049027812 */ /* 0x000fe200078ec0ff */
[----:B------:R-:W-:Y:S01]  /*7f00*/  FFMA R17, R49, R3, R17 ;  /* 0x0000000331117223 */ /* 0x000fe20000000011 */
[----:B------:R-:W-:Y:S01]  /*7f10*/  SHF.L.U32 R3, R75, 0x10, RZ ;  /* 0x000000104b037819 */ /* 0x000fe200000006ff */
[----:B------:R-:W-:Y:S01]  /*7f20*/  FFMA R18, R49, R0, R18 ;  /* 0x0000000031127223 */ /* 0x000fe20000000012 */
[C---:B------:R-:W-:Y:S01]  /*7f30*/  SHF.L.U32 R0, R74.reuse, 0x10, RZ ;  /* 0x000000104a007819 */ /* 0x040fe200000006ff */
[----:B------:R1:W-:Y:S01]  /*7f40*/  STS.128 [R104], R52 ;  /* 0x0000003468007388 */ /* 0x0003e20000000c00 */
[----:B------:R-:W-:Y:S01]  /*7f50*/  F2FP.BF16.F32.PACK_AB R8, R9, R8 ;  /* 0x000000080908723e */ /* 0x000fe200000010ff */
[C---:B------:R-:W-:Y:S01]  /*7f60*/  FFMA R23, R49.reuse, R2, R23 ;  /* 0x0000000231177223 */ /* 0x040fe20000000017 */
[----:B------:R-:W-:Y:S01]  /*7f70*/  LOP3.LUT R2, R74, 0xffff0000, RZ, 0xc0, !PT ;  /* 0xffff00004a027812 */ /* 0x000fe200078ec0ff */
[----:B------:R-:W-:Y:S01]  /*7f80*/  FFMA R20, R49, R0, R20 ;  /* 0x0000000031147223 */ /* 0x000fe20000000014 */
[----:B------:R-:W-:Y:S01]  /*7f90*/  LOP3.LUT R0, R75, 0xffff0000, RZ, 0xc0, !PT ;  /* 0xffff00004b007812 */ /* 0x000fe200078ec0ff */
[----:B------:R-:W-:Y:S01]  /*7fa0*/  FMUL R27, R46, R27 ;  /* 0x0000001b2e1b7220 */ /* 0x000fe20000400000 */
[----:B------:R-:W-:Y:S01]  /*7fb0*/  F2FP.BF16.F32.PACK_AB R9, R15, R10 ;  /* 0x0000000a0f09723e */ /* 0x000fe200000010ff */
[C---:B------:R-:W-:Y:S01]  /*7fc0*/  FFMA R21, R49.reuse, R2, R21 ;  /* 0x0000000231157223 */ /* 0x040fe20000000015 */
[C---:B------:R-:W-:Y:S01]  /*7fd0*/  FFMA R22, R49.reuse, R3, R22 ;  /* 0x0000000331167223 */ /* 0x040fe20000000016 */
[----:B------:R-:W-:Y:S01]  /*7fe0*/  FFMA R27, R49, R0, R27 ;  /* 0x00000000311b7223 */ /* 0x000fe2000000001b */
[----:B------:R-:W-:Y:S01]  /*7ff0*/  SHF.L.U32 R2, R80, 0x10, RZ ;  /* 0x0000001050027819 */ /* 0x000fe200000006ff */
[----:B------:R-:W-:Y:S01]  /*8000*/  FMUL R31, R46, R31 ;  /* 0x0000001f2e1f7220 */ /* 0x000fe20000400000 */
[----:B------:R-:W-:Y:S01]  /*8010*/  LOP3.LUT R0, R80, 0xffff0000, RZ, 0xc0, !PT ;  /* 0xffff000050007812 */ /* 0x000fe200078ec0ff */
[----:B------:R-:W-:Y:S01]  /*8020*/  FMUL R35, R46, R35 ;  /* 0x000000232e237220 */ /* 0x000fe20000400000 */
[----:B------:R-:W-:Y:S01]  /*8030*/  SHF.L.U32 R3, R81, 0x10, RZ ;  /* 0x0000001051037819 */ /* 0x000fe200000006ff */
[----:B------:R-:W-:Y:S01]  /*8040*/  FFMA R24, R49, R2, R24 ;  /* 0x0000000231187223 */ /* 0x000fe20000000018 */
[----:B------:R-:W-:Y:S01]  /*8050*/  F2FP.BF16.F32.PACK_AB R10, R13, R12 ;  /* 0x0000000c0d0a723e */ /* 0x000fe200000010ff */
[----:B------:R-:W-:Y:S01]  /*8060*/  FFMA R25, R49, R0, R25 ;  /* 0x0000000031197223 */ /* 0x000fe20000000019 */
[----:B------:R-:W-:Y:S01]  /*8070*/  F2FP.BF16.F32.PACK_AB R11, R19, R14 ;  /* 0x0000000e130b723e */ /* 0x000fe200000010ff */
[----:B------:R-:W-:Y:S01]  /*8080*/  FFMA R26, R49, R3, R26 ;  /* 0x00000003311a7223 */ /* 0x000fe2000000001a */
[----:B------:R-:W-:Y:S02]  /*8090*/  LOP3.LUT R0, R81, 0xffff0000, RZ, 0xc0, !PT ;  /* 0xffff000051007812 */ /* 0x000fe400078ec0ff */
[C---:B------:R-:W-:Y:S01]  /*80a0*/  SHF.L.U32 R2, R82.reuse, 0x10, RZ ;  /* 0x0000001052027819 */ /* 0x040fe200000006ff */
[----:B------:R1:W-:Y:S01]  /*80b0*/  STS.128 [R103+0x10], R8 ;  /* 0x0000100867007388 */ /* 0x0003e20000000c00 */
[----:B------:R-:W-:Y:S01]  /*80c0*/  LOP3.LUT R3, R82, 0xffff0000, RZ, 0xc0, !PT ;  /* 0xffff000052037812 */ /* 0x000fe200078ec0ff */
[----:B------:R-:W-:Y:S01]  /*80d0*/  FFMA R31, R49, R0, R31 ;  /* 0x00000000311f7223 */ /* 0x000fe2000000001f */
[----:B------:R-:W-:Y:S01]  /*80e0*/  SHF.L.U32 R4, R83, 0x10, RZ ;  /* 0x0000001053047819 */ /* 0x000fe200000006ff */
[----:B------:R-:W-:Y:S01]  /*80f0*/  FFMA R28, R49, R2, R28 ;  /* 0x00000002311c7223 */ /* 0x000fe2000000001c */
[----:B------:R-:W-:Y:S01]  /*8100*/  F2FP.BF16.F32.PACK_AB R16, R17, R16 ;  /* 0x000000101110723e */ /* 0x000fe200000010ff */
[----:B------:R-:W-:Y:S01]  /*8110*/  FFMA R29, R49, R3, R29 ;  /* 0x00000003311d7223 */ /* 0x000fe2000000001d */
[----:B------:R-:W-:Y:S01]  /*8120*/  LOP3.LUT R5, R83, 0xffff0000, RZ, 0xc0, !PT ;  /* 0xffff000053057812 */ /* 0x000fe200078ec0ff */
[----:B------:R-:W-:Y:S01]  /*8130*/  FFMA R30, R49, R4, R30 ;  /* 0x00000004311e7223 */ /* 0x000fe2000000001e */
[----:B------:R-:W-:Y:S02]  /*8140*/  F2FP.BF16.F32.PACK_AB R17, R23, R18 ;  /* 0x000000121711723e */ /* 0x000fe400000010ff */
[----:B------:R-:W-:Y:S01]  /*8150*/  F2FP.BF16.F32.PACK_AB R18, R21, R20 ;  /* 0x000000141512723e */ /* 0x000fe200000010ff */
[----:B------:R-:W-:Y:S01]  /*8160*/  FFMA R35, R49, R5, R35 ;  /* 0x0000000531237223 */ /* 0x000fe20000000023 */
[----:B------:R-:W-:Y:S02]  /*8170*/  F2FP.BF16.F32.PACK_AB R19, R27, R22 ;  /* 0x000000161b13723e */ /* 0x000fe400000010ff */
[----:B------:R-:W-:Y:S02]  /*8180*/  F2FP.BF16.F32.PACK_AB R24, R25, R24 ;  /* 0x000000181918723e */ /* 0x000fe400000010ff */
[----:B------:R-:W-:Y:S01]  /*8190*/  F2FP.BF16.F32.PACK_AB R25, R31, R26 ;  /* 0x0000001a1f19723e */ /* 0x000fe200000010ff */
[----:B------:R1:W-:Y:S01]  /*81a0*/  STS.128 [R102+0x20], R16 ;  /* 0x0000201066007388 */ /* 0x0003e20000000c00 */
[----:B------:R-:W-:Y:S02]  /*81b0*/  F2FP.BF16.F32.PACK_AB R26, R29, R28 ;  /* 0x0000001c1d1a723e */ /* 0x000fe400000010ff */
[----:B------:R-:W-:Y:S05]  /*81c0*/  F2FP.BF16.F32.PACK_AB R27, R35, R30 ;  /* 0x0000001e231b723e */ /* 0x000fea00000010ff */
[----:B------:R1:W-:Y:S01]  /*81d0*/  STS.128 [R110+0x30], R24 ;  /* 0x000030186e007388 */ /* 0x0003e20000000c00 */
[----:B------:R-:W-:Y:S01]  /*81e0*/  @!PT LDS RZ, [RZ] ;  /* 0x00000000fffff984 */ /* 0x000fe20000000800 */
[----:B------:R-:W-:Y:S01]  /*81f0*/  @!PT LDS RZ, [RZ] ;  /* 0x00000000fffff984 */ /* 0x000fe20000000800 */
[----:B------:R-:W-:Y:S01]  /*8200*/  @!PT LDS RZ, [RZ] ;  /* 0x00000000fffff984 */ /* 0x000fe20000000800 */
[----:B------:R-:W-:Y:S01]  /*8210*/  @!PT LDS RZ, [RZ] ;  /* 0x00000000fffff984 */ /* 0x000fe20000000800 */
[----:B------:R2:W-:Y:S07]  /*8220*/  MEMBAR.ALL.CTA ;  /* 0x0000000000007992 */ /* 0x0005ee0000008000 */
[----:B--2---:R-:W2:Y:S02]  /*8230*/  FENCE.VIEW.ASYNC.S ;  /* 0x00000000000073c6 */ /* 0x004ea40000000000 */
[----:B--2---:R-:W-:Y:S06]  /*8240*/  BAR.SYNC.DEFER_BLOCKING 0x1, 0x80 ;  /* 0x0042000000007b1d */ /* 0x004fec0000010000 */
[----:B------:R-:W-:Y:S05]  /*8250*/  @P0 BRA `(.L_x_152) ;  /* 0x0000000000380947 */ /* 0x000fea0003800000 */
[----:B------:R-:W-:Y:S02]  /*8260*/  UIADD3 UR4, UPT, UPT, UR48, 0x400, URZ ;  /* 0x0000040030047890 */ /* 0x000fe4000fffe0ff */
[----:B------:R-:W-:Y:S01]  /*8270*/  UIADD3 UR8, UP0, UPT, UR52, 0x680, URZ ;  /* 0x0000068034087890 */ /* 0x000fe2000ff1e0ff */
[----:B------:R-:W-:Y:S01]  /*8280*/  UMOV UR43, UR36 ;  /* 0x00000024002b7c82 */ /* 0x000fe20008000000 */
[----:B------:R-:W-:Y:S02]  /*8290*/  UIADD3 UR5, UPT, UPT, UR41, 0x60, URZ ;  /* 0x0000006029057890 */ /* 0x000fe4000fffe0ff */
[----:B------:R-:W-:Y:S01]  /*82a0*/  MOV R97, UR4 ;  /* 0x0000000400617c02 */ /* 0x000fe20008000f00 */
[----:B------:R-:W-:Y:S02]  /*82b0*/  UIADD3.X UR9, UPT, UPT, URZ, UR53, URZ, UP0, !UPT ;  /* 0x00000035ff097290 */ /* 0x000fe400087fe4ff */
[----:B------:R-:W-:Y:S01]  /*82c0*/  UIADD3 UR4, UPT, UPT, UR48, 0x1400, URZ ;  /* 0x0000140030047890 */ /* 0x000fe2000fffe0ff */
[----:B------:R-:W-:Y:S01]  /*82d0*/  R2UR UR40, R97 ;  /* 0x00000000612872ca */ /* 0x000fe200000e0000 */
[----:B------:R-:W-:Y:S01]  /*82e0*/  UMOV UR6, UR42 ;  /* 0x0000002a00067c82 */ /* 0x000fe20008000000 */
[----:B------:R-:W-:Y:S11]  /*82f0*/  UMOV UR7, UR36 ;  /* 0x0000002400077c82 */ /* 0x000ff60008000000 */
[----:B------:R2:W-:Y:S01]  /*8300*/  UTMASTG.3D [UR40], [UR8] ;  /* 0x00000028080073b5 */ /* 0x0005e20008010000 */
[----:B------:R2:W-:Y:S01]  /*8310*/  UTMASTG.3D [UR4], [UR8] ;  /* 0x00000004080073b5 */ /* 0x0005e20008010000 */
[----:B------:R0:W-:Y:S01]  /*8320*/  UTMACMDFLUSH ;  /* 0x00000000000079b7 */ /* 0x0001e20000000000 */
[----:B--2---:R-:W-:Y:S04]  /*8330*/  DEPBAR.LE SB0, 0x1 ;  /* 0x000080400000791a */ /* 0x004fe80000000000 */
.L_x_152:
[----:B------:R-:W-:Y:S05]  /*8340*/  BSYNC.RECONVERGENT B0 ;  /* 0x0000000000007941 */ /* 0x000fea0003800200 */
.L_x_151:
[----:B------:R-:W-:Y:S01]  /*8350*/  BAR.SYNC.DEFER_BLOCKING 0x1, 0x80 ;  /* 0x0042000000007b1d */ /* 0x000fe20000010000 */
[----:B------:R-:W-:Y:S01]  /*8360*/  ISETP.NE.AND P1, PT, R111, RZ, PT ;  /* 0x000000ff6f00720c */ /* 0x000fe20003f25270 */
[----:B------:R-:W-:Y:S01]  /*8370*/  UIADD3 UR4, UPT, UPT, UR50, -0x1, URZ ;  /* 0xffffffff32047890 */ /* 0x000fe2000fffe0ff */
[----:B------:R-:W-:Y:S03]  /*8380*/  LEA R2, R60, UR48, 0x3 ;  /* 0x000000303c027c11 */ /* 0x000fe6000f8e18ff */
[----:B------:R-:W-:Y:S08]  /*8390*/  UISETP.GT.U32.AND UP0, UPT, UR4, -0x3, UPT ;  /* 0xfffffffd0400788c */ /* 0x000ff0000bf04070 */
[----:B------:R-:W-:Y:S01]  /*83a0*/  @P1 SHF.L.U32 R3, R101, 0x1f, RZ ;  /* 0x0000001f65031819 */ /* 0x000fe200000006ff */
[----:B------:R-:W-:Y:S06]  /*83b0*/  BRA.U UP0, `(.L_x_153) ;  /* 0x0000000100247547 */ /* 0x000fec000b800000 */
[----:B------:R-:W-:Y:S01]  /*83c0*/  IMAD.U32 R4, RZ, RZ, UR49 ;  /* 0x00000031ff047e24 */ /* 0x000fe2000f8e00ff */
[----:B------:R-:W-:Y:S01]  /*83d0*/  MOV R0, UR37 ;  /* 0x0000002500007c02 */ /* 0x000fe20008000f00 */
[----:B------:R-:W-:Y:S03]  /*83e0*/  UIADD3 UR49, UPT, UPT, UR49, 0x1, URZ ;  /* 0x0000000131317890 */ /* 0x000fe6000fffe0ff */
[----:B------:R-:W-:Y:S01]  /*83f0*/  @P1 LEA R4, R4, UR48, 0x3 ;  /* 0x0000003004041c11 */ /* 0x000fe2000f8e18ff */
[----:B------:R-:W-:Y:S04]  /*8400*/  UISETP.NE.AND UP0, UPT, UR49, 0x3, UPT ;  /* 0x000000033100788c */ /* 0x000fe8000bf05270 */
[----:B------:R-:W-:Y:S01]  /*8410*/  @P1 VIADD R4, R4, 0x298 ;  /* 0x0000029804041836 */ /* 0x000fe20000000000 */
[----:B------:R-:W-:Y:S04]  /*8420*/  USEL UR49, UR49, URZ, UP0 ;  /* 0x000000ff31317287 */ /* 0x000fe80008000000 */
[----:B------:R-:W-:Y:S04]  /*8430*/  @P1 PRMT R0, R0, 0x654, R4 ;  /* 0x0000065400001816 */ /* 0x000fe80000000004 */
[----:B------:R2:W-:Y:S04]  /*8440*/  @P1 SYNCS.ARRIVE.TRANS64.RED.A1T0 RZ, [R0+URZ], RZ ;  /* 0x000000ff00ff19a7 */ /* 0x0005e800081004ff */
.L_x_153:
[----:B------:R-:W4:Y:S01]  /*8450*/  @P1 SYNCS.PHASECHK.TRANS64.TRYWAIT P0, [R2+URZ+0x280], R3 ;  /* 0x00028003020015a7 */ /* 0x000f2200080011ff */
[----:B------:R-:W-:Y:S01]  /*8460*/  BSSY B1, `(.L_x_154) ;  /* 0x0000016000017945 */ /* 0x000fe20003800000 */
[----:B----4-:R-:W-:Y:S03]  /*8470*/  @P1 SEL R61, RZ, 0x1, !P0 ;  /* 0x00000001ff3d1807 */ /* 0x010fe60004000000 */
[----:B------:R-:W-:Y:S05]  /*8480*/  @!P1 BRA `(.L_x_155) ;  /* 0x00000000004c9947 */ /* 0x000fea0003800000 */
[----:B------:R-:W-:Y:S01]  /*8490*/  ISETP.NE.AND P0, PT, R61, RZ, PT ;  /* 0x000000ff3d00720c */ /* 0x000fe20003f05270 */
[----:B------:R-:W-:Y:S01]  /*84a0*/  BSSY B0, `(.L_x_156) ;  /* 0x000000b000007945 */ /* 0x000fe20003800000 */
[----:B------:R-:W-:Y:S11]  /*84b0*/  ISETP.NE.AND P1, PT, R62, RZ, PT ;  /* 0x000000ff3e00720c */ /* 0x000ff60003f25270 */
[----:B------:R-:W-:Y:S02]  /*84c0*/  @!UPT UIADD3 URZ, UPT, UPT, URZ, URZ, URZ ;  /* 0x000000fffffff290 */ /* 0x000fe4000fffe0ff */
[C---:B------:R-:W-:Y:S01]  /*84d0*/  @P1 IMAD R6, R60.reuse, 0x2000, R104 ;  /* 0x000020003c061824 */ /* 0x040fe200078e0268 */
[C---:B------:R-:W-:Y:S01]  /*84e0*/  @P1 LEA R4, R60.reuse, R102, 0xd ;  /* 0x000000663c041211 */ /* 0x040fe200078e68ff */
[C---:B------:R-:W-:Y:S02]  /*84f0*/  @P1 IMAD R5, R60.reuse, 0x2000, R103 ;  /* 0x000020003c051824 */ /* 0x040fe400078e0267 */
[----:B------:R-:W-:Y:S01]  /*8500*/  @P1 IMAD R3, R60, 0x2000, R110 ;  /* 0x000020003c031824 */ /* 0x000fe200078e026e */
[----:B------:R-:W-:Y:S06]  /*8510*/  @P0 BRA `(.L_x_157) ;  /* 0x00000000000c0947 */ /* 0x000fec0003800000 */
[----:B--2---:R-:W-:Y:S04]  /*8520*/  SHF.L.U32 R0, R101, 0x1f, RZ ;  /* 0x0000001f65007819 */ /* 0x004fe800000006ff */
[----:B------:R-:W2:Y:S02]  /*8530*/  SYNCS.PHASECHK.TRANS64.TRYWAIT P0, [R2+URZ+0x280], R0 ;  /* 0x00028000020075a7 */ /* 0x000ea400080011ff */
[----:B--2---:R-:W-:Y:S05]  /*8540*/  @!P0 BRA `(.L_x_158) ;  /* 0x0000003400008947 */ /* 0x004fea0003800000 */
.L_x_157:
[----:B------:R-:W-:Y:S05]  /*8550*/  BSYNC B0 ;  /* 0x0000000000007941 */ /* 0x000fea0003800000 */
.L_x_156:
[----:B------:R-:W-:Y:S02]  /*8560*/  ISETP.NE.AND P0, PT, R62, RZ, PT ;  /* 0x000000ff3e00720c */ /* 0x000fe40003f05270 */
[----:B------:R-:W-:Y:S11]  /*8570*/  IADD3 R60, PT, PT, R60, 0x1, RZ ;  /* 0x000000013c3c7810 */ /* 0x000ff60007ffe0ff */
[----:B------:R4:W1:Y:S04]  /*8580*/  @P0 LDS.128 R56, [R6] ;  /* 0x0000000006380984 */ /* 0x0008680000000c00 */
[----:B------:R4:W1:Y:S04]  /*8590*/  @P0 LDS.128 R64, [R5+0x10] ;  /* 0x0000100005400984 */ /* 0x0008680000000c00 */
[----:B------:R4:W1:Y:S04]  /*85a0*/  @P0 LDS.128 R72, [R4+0x20] ;  /* 0x0000200004480984 */ /* 0x0008680000000c00 */
[----:B------:R4:W1:Y:S02]  /*85b0*/  @P0 LDS.128 R80, [R3+0x30] ;  /* 0x0000300003500984 */ /* 0x0008640000000c00 */
.L_x_155:
[----:B------:R-:W-:Y:S05]  /*85c0*/  BSYNC B1 ;  /* 0x0000000000017941 */ /* 0x000fea0003800000 */
.L_x_154:
[----:B--2---:R-:W-:Y:S05]  /*85d0*/  VIADD R0, R47, 0x20 ;  /* 0x000000202f007836 */ /* 0x004fea0000000000 */
[----:B------:R-:W-:Y:S04]  /*85e0*/  SHF.R.U32.HI R0, RZ, 0x15, R0 ;  /* 0x00000015ff007819 */ /* 0x000fe80000011600 */
[----:B------:R-:W-:Y:S11]  /*85f0*/  LOP3.LUT P0, RZ, R0, 0x3, R96, 0x48, !PT ;  /* 0x0000000300ff7812 */ /* 0x000ff60007804860 */
[----:B------:R-:W-:Y:S02]  /*8600*/  @!UPT UIADD3 URZ, UPT, UPT, URZ, URZ, URZ ;  /* 0x000000fffffff290 */ /* 0x000fe4000fffe0ff */
[----:B------:R-:W-:Y:S05]  /*8610*/  @!P0 BRA `(.L_x_159) ;  /* 0x0000000000408947 */ /* 0x000fea0003800000 */
[----:B------:R-:W2:Y:S01]  /*8620*/  LDCU.64 UR8, c[0x4][0x70] ;  /* 0x01000e00ff0877ac */ /* 0x000ea20008000a00 */
[----:B----4-:R-:W-:Y:S01]  /*8630*/  MOV R3, 0x0 ;  /* 0x0000000000037802 */ /* 0x010fe20000000f00 */
[----:B------:R-:W-:Y:S02]  /*8640*/  HFMA2 R12, -RZ, RZ, 0, 5.9604644775390625e-08 ;  /* 0x00000001ff0c7431 */ /* 0x000fe400000001ff */
[----:B-1----:R-:W-:Y:S02]  /*8650*/  IMAD.MOV.U32 R8, RZ, RZ, 0x192 ;  /* 0x00000192ff087424 */ /* 0x002fe400078e00ff */
[----:B------:R-:W-:Y:S01]  /*8660*/  IMAD.MOV.U32 R13, RZ, RZ, RZ ;  /* 0x000000ffff0d7224 */ /* 0x000fe200078e00ff */
[----:B------:R-:W1:Y:S01]  /*8670*/  LDCU.64 UR6, c[0x4][0x78] ;  /* 0x01000f00ff0677ac */ /* 0x000e620008000a00 */
[----:B------:R-:W4:Y:S01]  /*8680*/  LDC.64 R2, c[0x4][R3] ;  /* 0x0100000003027b82 */ /* 0x000f220000000a00 */
[----:B------:R-:W5:Y:S01]  /*8690*/  LDCU.64 UR4, c[0x4][0x10] ;  /* 0x01000200ff0477ac */ /* 0x000f620008000a00 */
[----:B--2---:R-:W-:Y:S01]  /*86a0*/  MOV R5, UR9 ;  /* 0x0000000900057c02 */ /* 0x004fe20008000f00 */
[----:B------:R-:W-:Y:S01]  /*86b0*/  IMAD.U32 R4, RZ, RZ, UR8 ;  /* 0x00000008ff047e24 */ /* 0x000fe2000f8e00ff */
[----:B-1----:R-:W-:Y:S01]  /*86c0*/  MOV R7, UR7 ;  /* 0x0000000700077c02 */ /* 0x002fe20008000f00 */
[----:B------:R-:W-:Y:S01]  /*86d0*/  IMAD.U32 R6, RZ, RZ, UR6 ;  /* 0x00000006ff067e24 */ /* 0x000fe2000f8e00ff */
[----:B-----5:R-:W-:Y:S01]  /*86e0*/  MOV R11, UR5 ;  /* 0x00000005000b7c02 */ /* 0x020fe20008000f00 */
[----:B------:R-:W-:Y:S02]  /*86f0*/  IMAD.U32 R10, RZ, RZ, UR4 ;  /* 0x00000004ff0a7e24 */ /* 0x000fe4000f8e00ff */
[----:B------:R-:W-:Y:S07]  /*8700*/  LEPC R20, `(.L_x_159) ;  /* 0x000000001014794e */ /* 0x000fee0000000000 */
[----:B---34-:R-:W-:Y:S05]  /*8710*/  CALL.ABS.NOINC R2 ;  /* 0x0000000002007343 */ /* 0x018fea0003c00000 */
.L_x_159:
[C---:B-1----:R-:W-:Y:S01]  /*8720*/  SHF.L.U32 R50, R56.reuse, 0x10, RZ ;  /* 0x0000001038327819 */ /* 0x042fe200000006ff */
[----:B------:R-:W-:Y:S05]  /*8730*/  WARPSYNC.ALL ;  /* 0x0000000000007948 */ /* 0x000fea0003800000 */
[----:B------:R-:W-:Y:S01]  /*8740*/  R2UR UR4, R47 ;  /* 0x000000002f0472ca */ /* 0x000fe200000e0000 */
[----:B------:R-:W-:Y:S01]  /*8750*/  BSSY.RECONVERGENT B0, `(.L_x_160) ;  /* 0x000008c000007945 */ /* 0x000fe20003800200 */
[----:B------:R-:W-:Y:S02]  /*8760*/  LOP3.LUT R51, R56, 0xffff0000, RZ, 0xc0, !PT ;  /* 0xffff000038337812 */ /* 0x000fe400078ec0ff */
[----:B------:R-:W-:Y:S02]  /*8770*/  SHF.L.U32 R52, R57, 0x10, RZ ;  /* 0x0000001039347819 */ /* 0x000fe400000006ff */
[----:B------:R-:W-:Y:S07]  /*8780*/  ISETP.NE.AND P0, PT, R106, RZ, PT ;  /* 0x000000ff6a00720c */ /* 0x000fee0003f05270 */
[----:B----4-:R-:W1:Y:S02]  /*8790*/  LDTM.x32 R4, tmem[UR4+0x20] ;  /* 0x00002004000479ee */ /* 0x010e6400082c0000 */
[C---:B-1----:R-:W-:Y:S01]  /*87a0*/  FMUL R0, R46.reuse, R4 ;  /* 0x000000042e007220 */ /* 0x042fe20000400000 */
        /* <DEDUP_REMOVED lines=70> */
[----:B------:R1:W-:Y:S01]  /*8c10*/  STS.128 [R104+0x2000], R52 ;  /* 0x0020003468007388 */ /* 0x0003e20000000c00 */
        /* <DEDUP_REMOVED lines=49> */
[----:B------:R-:W-:Y:S02]  /*8f30*/  UIADD3 UR12, UP0, UPT, UR52, 0x680, URZ ;  /* 0x00000680340c7890 */ /* 0x000fe4000ff1e0ff */
[----:B------:R-:W-:Y:S02]  /*8f40*/  UIADD3 UR9, UPT, UPT, UR41, 0x20, URZ ;  /* 0x0000002029097890 */ /* 0x000fe4000fffe0ff */
[----:B------:R-:W-:Y:S02]  /*8f50*/  UIADD3 UR8, UPT, UPT, UR48, 0x2400, URZ ;  /* 0x0000240030087890 */ /* 0x000fe4000fffe0ff */
[----:B------:R-:W-:Y:S01]  /*8f60*/  UIADD3.X UR13, UPT, UPT, URZ, UR53, URZ, UP0, !UPT ;  /* 0x00000035ff0d7290 */ /* 0x000fe200087fe4ff */
[----:B------:R-:W-:Y:S01]  /*8f70*/  UMOV UR10, UR42 ;  /* 0x0000002a000a7c82 */ /* 0x000fe20008000000 */
[----:B------:R-:W-:Y:S01]  /*8f80*/  UMOV UR11, UR36 ;  /* 0x00000024000b7c82 */ /* 0x000fe20008000000 */
[----:B------:R-:W-:Y:S02]  /*8f90*/  UIADD3 UR5, UPT, UPT, UR41, 0x80, URZ ;  /* 0x0000008029057890 */ /* 0x000fe4000fffe0ff */
[----:B------:R-:W-:Y:S01]  /*8fa0*/  UIADD3 UR4, UPT, UPT, UR48, 0x3400, URZ ;  /* 0x0000340030047890 */ /* 0x000fe2000fffe0ff */
[----:B------:R-:W-:Y:S03]  /*8fb0*/  UMOV UR6, UR42 ;  /* 0x0000002a00067c82 */ /* 0x000fe60008000000 */
[----:B------:R2:W-:Y:S01]  /*8fc0*/  UTMASTG.3D [UR8], [UR12] ;  /* 0x000000080c0073b5 */ /* 0x0005e20008010000 */
[----:B------:R-:W-:Y:S04]  /*8fd0*/  UMOV UR7, UR36 ;  /* 0x0000002400077c82 */ /* 0x000fe80008000000 */
[----:B------:R2:W-:Y:S01]  /*8fe0*/  UTMASTG.3D [UR4], [UR12] ;  /* 0x000000040c0073b5 */ /* 0x0005e20008010000 */
[----:B------:R0:W-:Y:S01]  /*8ff0*/  UTMACMDFLUSH ;  /* 0x00000000000079b7 */ /* 0x0001e20000000000 */
[----:B--2---:R-:W-:Y:S04]  /*9000*/  DEPBAR.LE SB0, 0x1 ;  /* 0x000080400000791a */ /* 0x004fe80000000000 */
.L_x_161:
[----:B------:R-:W-:Y:S05]  /*9010*/  BSYNC.RECONVERGENT B0 ;  /* 0x0000000000007941 */ /* 0x000fea0003800200 */
.L_x_160:
[----:B------:R-:W-:Y:S01]  /*9020*/  BAR.SYNC.DEFER_BLOCKING 0x1, 0x80 ;  /* 0x0042000000007b1d */ /* 0x000fe20000010000 */
[----:B------:R-:W-:Y:S01]  /*9030*/  ISETP.NE.AND P1, PT, R111, RZ, PT ;  /* 0x000000ff6f00720c */ /* 0x000fe20003f25270 */
[----:B------:R-:W-:Y:S01]  /*9040*/  UISETP.GT.U32.AND UP0, UPT, UR50, -0x3, UPT ;  /* 0xfffffffd3200788c */ /* 0x000fe2000bf04070 */
[----:B------:R-:W-:Y:S11]  /*9050*/  LEA R4, R60, UR48, 0x3 ;  /* 0x000000303c047c11 */ /* 0x000ff6000f8e18ff */
        /* <DEDUP_REMOVED lines=11> */
.L_x_162:
        /* <DEDUP_REMOVED lines=9> */
[C---:B--2---:R-:W-:Y:S01]  /*91a0*/  @P1 LEA R0, R60.reuse, R102, 0xd ;  /* 0x000000663c001211 */ /* 0x044fe200078e68ff */
[C---:B------:R-:W-:Y:S02]  /*91b0*/  @P1 IMAD R2, R60.reuse, 0x2000, R103 ;  /* 0x000020003c021824 */ /* 0x040fe400078e0267 */
[----:B------:R-:W-:Y:S01]  /*91c0*/  @P1 IMAD R60, R60, 0x2000, R110 ;  /* 0x000020003c3c1824 */ /* 0x000fe200078e026e */
[----:B------:R-:W-:Y:S06]  /*91d0*/  @P0 BRA `(.L_x_166) ;  /* 0x00000000000c0947 */ /* 0x000fec0003800000 */
[----:B------:R-:W-:Y:S04]  /*91e0*/  SHF.L.U32 R5, R101, 0x1f, RZ ;  /* 0x0000001f65057819 */ /* 0x000fe800000006ff */
[----:B------:R-:W2:Y:S02]  /*91f0*/  SYNCS.PHASECHK.TRANS64.TRYWAIT P0, [R4+URZ+0x280], R5 ;  /* 0x00028005040075a7 */ /* 0x000ea400080011ff */
[----:B--2---:R-:W-:Y:S05]  /*9200*/  @!P0 BRA `(.L_x_167) ;  /* 0x0000002400e48947 */ /* 0x004fea0003800000 */
.L_x_166:
[----:B------:R-:W-:Y:S05]  /*9210*/  BSYNC B0 ;  /* 0x0000000000007941 */ /* 0x000fea0003800000 */
.L_x_165:
[----:B------:R-:W-:Y:S11]  /*9220*/  ISETP.NE.AND P0, PT, R62, RZ, PT ;  /* 0x000000ff3e00720c */ /* 0x000ff60003f05270 */
[----:B------:R-:W-:Y:S02]  /*9230*/  @!UPT UIADD3 URZ, UPT, UPT, URZ, URZ, URZ ;  /* 0x000000fffffff290 */ /* 0x000fe4000fffe0ff */
[----:B------:R4:W1:Y:S04]  /*9240*/  @P0 LDS.128 R56, [R3] ;  /* 0x0000000003380984 */ /* 0x0008680000000c00 */
[----:B------:R4:W1:Y:S04]  /*9250*/  @P0 LDS.128 R64, [R2+0x10] ;  /* 0x0000100002400984 */ /* 0x0008680000000c00 */
[----:B------:R4:W1:Y:S04]  /*9260*/  @P0 LDS.128 R72, [R0+0x20] ;  /* 0x0000200000480984 */ /* 0x0008680000000c00 */
[----:B------:R4:W1:Y:S02]  /*9270*/  @P0 LDS.128 R80, [R60+0x30] ;  /* 0x000030003c500984 */ /* 0x0008640000000c00 */
.L_x_164:
[----:B------:R-:W-:Y:S05]  /*9280*/  BSYNC B1 ;  /* 0x0000000000017941 */ /* 0x000fea0003800000 */
.L_x_163:
[----:B--2-4-:R-:W-:Y:S05]  /*9290*/  VIADD R0, R47, 0x40 ;  /* 0x000000402f007836 */ /* 0x014fea0000000000 */
[----:B------:R-:W-:Y:S04]  /*92a0*/  SHF.R.U32.HI R0, RZ, 0x15, R0 ;  /* 0x00000015ff007819 */ /* 0x000fe80000011600 */
[----:B------:R-:W-:Y:S11]  /*92b0*/  LOP3.LUT P0, RZ, R0, 0x3, R96, 0x48, !PT ;  /* 0x0000000300ff7812 */ /* 0x000ff60007804860 */
[----:B------:R-:W-:Y:S02]  /*92c0*/  @!UPT UIADD3 URZ, UPT, UPT, URZ, URZ, URZ ;  /* 0x000000fffffff290 */ /* 0x000fe4000fffe0ff */
[----:B------:R-:W-:Y:S05]  /*92d0*/  @!P0 BRA `(.L_x_168) ;  /* 0x0000000000408947 */ /* 0x000fea0003800000 */
[----:B------:R-:W2:Y:S01]  /*92e0*/  LDCU.64 UR8, c[0x4][0x70] ;  /* 0x01000e00ff0877ac */ /* 0x000ea20008000a00 */
[----:B------:R-:W-:Y:S01]  /*92f0*/  MOV R3, 0x0 ;  /* 0x0000000000037802 */ /* 0x000fe20000000f00 */
        /* <DEDUP_REMOVED lines=14> */
.L_x_168:
[----:B------:R-:W-:Y:S01]  /*93e0*/  ISETP.NE.AND P0, PT, R106, RZ, PT ;  /* 0x000000ff6a00720c */ /* 0x000fe20003f05270 */
[----:B------:R-:W-:Y:S05]  /*93f0*/  WARPSYNC.ALL ;  /* 0x0000000000007948 */ /* 0x000fea0003800000 */
[----:B------:R-:W-:Y:S01]  /*9400*/  R2UR UR4, R47 ;  /* 0x000000002f0472ca */ /* 0x000fe200000e0000 */
[----:B------:R-:W-:Y:S01]  /*9410*/  BSSY.RECONVERGENT B0, `(.L_x_169) ;  /* 0x0000090000007945 */ /* 0x000fe20003800200 */
[C---:B-1----:R-:W-:Y:S02]  /*9420*/  SHF.L.U32 R47, R56.reuse, 0x10, RZ ;  /* 0x00000010382f7819 */ /* 0x042fe400000006ff */
[----:B------:R-:W-:Y:S02]  /*9430*/  LOP3.LUT R50, R56, 0xffff0000, RZ, 0xc0, !PT ;  /* 0xffff000038327812 */ /* 0x000fe400078ec0ff */
[C---:B------:R-:W-:Y:S02]  /*9440*/  SHF.L.U32 R51, R57.reuse, 0x10, RZ ;  /* 0x0000001039337819 */ /* 0x040fe400000006ff */
[----:B------:R-:W-:Y:S02]  /*9450*/  LOP3.LUT R52, R57, 0xffff0000, RZ, 0xc0, !PT ;  /* 0xffff000039347812 */ /* 0x000fe400078ec0ff */
[C---:B------:R-:W-:Y:S02]  /*9460*/  SHF.L.U32 R53, R58.reuse, 0x10, RZ ;  /* 0x000000103a357819 */ /* 0x040fe400000006ff */
[----:B------:R-:W-:Y:S01]  /*9470*/  LOP3.LUT R54, R58, 0xffff0000, RZ, 0xc0, !PT ;  /* 0xffff00003a367812 */ /* 0x000fe200078ec0ff */
[----:B------:R-:W1:Y:S01]  /*9480*/  LDTM.x32 R4, tmem[UR4+0x40] ;  /* 0x00004004000479ee */ /* 0x000e6200082c0000 */
[C---:B------:R-:W-:Y:S01]  /*9490*/  SHF.L.U32 R55, R59.reuse, 0x10, RZ ;  /* 0x000000103b377819 */ /* 0x040fe200000006ff */
[----:B------:R-:W-:Y:S01]  /*94a0*/  NOP ;  /* 0x0000000000007918 */ /* 0x000fe20000000000 */
[----:B------:R-:W-:Y:S02]  /*94b0*/  LOP3.LUT R56, R59, 0xffff0000, RZ, 0xc0, !PT ;  /* 0xffff00003b387812 */ /* 0x000fe400078ec0ff */
[C---:B------:R-:W-:Y:S02]  /*94c0*/  SHF.L.U32 R57, R64.reuse, 0x10, RZ ;  /* 0x0000001040397819 */ /* 0x040fe400000006ff */
[----:B------:R-:W-:Y:S02]  /*94d0*/  LOP3.LUT R58, R64, 0xffff0000, RZ, 0xc0, !PT ;  /* 0xffff0000403a7812 */ /* 0x000fe400078ec0ff */
[C---:B------:R-:W-:Y:S02]  /*94e0*/  SHF.L.U32 R59, R65.reuse, 0x10, RZ ;  /* 0x00000010413b7819 */ /* 0x040fe400000006ff */
[----:B------:R-:W-:Y:S02]  /*94f0*/  LOP3.LUT R60, R65, 0xffff0000, RZ, 0xc0, !PT ;  /* 0xffff0000413c7812 */ /* 0x000fe400078ec0ff */
[C---:B------:R-:W-:Y:S02]  /*9500*/  SHF.L.U32 R61, R66.reuse, 0x10, RZ ;  /* 0x00000010423d7819 */ /* 0x040fe400000006ff */
[----:B------:R-:W-:Y:S02]  /*9510*/  LOP3.LUT R62, R66, 0xffff0000, RZ, 0xc0, !PT ;  /* 0xffff0000423e7812 */ /* 0x000fe400078ec0ff */
[C---:B------:R-:W-:Y:S02]  /*9520*/  SHF.L.U32 R63, R67.reuse, 0x10, RZ ;  /* 0x00000010433f7819 */ /* 0x040fe400000006ff */
[----:B------:R-:W-:Y:S02]  /*9530*/  IADD3 R112, PT, PT, R112, 0x300, RZ ;  /* 0x0000030070707810 */ /* 0x000fe40007ffe0ff */
[----:B------:R-:W-:Y:S02]  /*9540*/  LOP3.LUT R64, R67, 0xffff0000, RZ, 0xc0, !PT ;  /* 0xffff000043407812 */ /* 0x000fe400078ec0ff */
[----:B------:R-:W-:Y:S01]  /*9550*/  SHF.L.U32 R65, R72, 0x10, RZ ;  /* 0x0000001048417819 */ /* 0x000fe200000006ff */
[----:B-1----:R-:W-:Y:S01]  /*9560*/  FMUL R4, R46, R4 ;  /* 0x000000042e047220 */ /* 0x002fe20000400000 */
[----:B------:R-:W-:Y:S01]  /*9570*/  LOP3.LUT R66, R72, 0xffff0000, RZ, 0xc0, !PT ;  /* 0xffff000048427812 */ /* 0x000fe200078ec0ff */
[----:B------:R-:W-:Y:S01]  /*9580*/  FMUL R5, R46, R5 ;  /* 0x000000052e057220 */ /* 0x000fe20000400000 */
[----:B------:R-:W-:Y:S01]  /*9590*/  LOP3.LUT R112, R112, 0xfefffff8, RZ, 0xc0, !PT ;  /* 0xfefffff870707812 */ /* 0x000fe200078ec0ff */
[C---:B------:R-:W-:Y:S01]  /*95a0*/  FFMA R4, R49.reuse, R47, R4 ;  /* 0x0000002f31047223 */ /* 0x040fe20000000004 */
[C---:B------:R-:W-:Y:S01]  /*95b0*/  FMUL R6, R46.reuse, R6 ;  /* 0x000000062e067220 */ /* 0x040fe20000400000 */
[----:B------:R-:W-:Y:S01]  /*95c0*/  FFMA R5, R49, R50, R5 ;  /* 0x0000003231057223 */ /* 0x000fe20000000005 */
[----:B------:R-:W-:Y:S01]  /*95d0*/  SHF.L.U32 R67, R73, 0x10, RZ ;  /* 0x0000001049437819 */ /* 0x000fe200000006ff */
[----:B------:R1:W-:Y:S01]  /*95e0*/  SYNCS.ARRIVE.TRANS64.RED.A1T0 RZ, [R112+URZ], RZ ;  /* 0x000000ff70ff79a7 */ /* 0x0003e200081004ff */
[----:B------:R-:W-:Y:S01]  /*95f0*/  FFMA R6, R49, R51, R6 ;  /* 0x0000003331067223 */ /* 0x000fe20000000006 */
[C---:B------:R-:W-:Y:S01]  /*9600*/  FMUL R7, R46.reuse, R7 ;  /* 0x000000072e077220 */ /* 0x040fe20000400000 */
[----:B------:R-:W-:Y:S01]  /*9610*/  F2FP.BF16.F32.PACK_AB R4, R5, R4 ;  /* 0x000000040504723e */ /* 0x000fe200000010ff */
[C---:B------:R-:W-:Y:S01]  /*9620*/  FMUL R8, R46.reuse, R8 ;  /* 0x000000082e087220 */ /* 0x040fe20000400000 */
[----:B------:R-:W-:Y:S01]  /*9630*/  FMUL R9, R46, R9 ;  /* 0x000000092e097220 */ /* 0x000fe20000400000 */
[----:B------:R-:W-:Y:S01]  /*9640*/  LOP3.LUT R68, R73, 0xffff0000, RZ, 0xc0, !PT ;  /* 0xffff000049447812 */ /* 0x000fe200078ec0ff */
[C---:B------:R-:W-:Y:S01]  /*9650*/  FFMA R7, R49.reuse, R52, R7 ;  /* 0x0000003431077223 */ /* 0x040fe20000000007 */
[C---:B------:R-:W-:Y:S01]  /*9660*/  FFMA R8, R49.reuse, R53, R8 ;  /* 0x0000003531087223 */ /* 0x040fe20000000008 */
[----:B------:R-:W-:Y:S01]  /*9670*/  SHF.L.U32 R69, R74, 0x10, RZ ;  /* 0x000000104a457819 */ /* 0x000fe200000006ff */
[----:B------:R-:W-:Y:S01]  /*9680*/  FFMA R9, R49, R54, R9 ;  /* 0x0000003631097223 */ /* 0x000fe20000000009 */
[C---:B------:R-:W-:Y:S01]  /*9690*/  FMUL R10, R46.reuse, R10 ;  /* 0x0000000a2e0a7220 */ /* 0x040fe20000400000 */
[----:B------:R-:W-:Y:S01]  /*96a0*/  F2FP.BF16.F32.PACK_AB R5, R7, R6 ;  /* 0x000000060705723e */ /* 0x000fe200000010ff */
[C---:B------:R-:W-:Y:S01]  /*96b0*/  FMUL R11, R46.reuse, R11 ;  /* 0x0000000b2e0b7220 */ /* 0x040fe20000400000 */
[----:B------:R-:W-:Y:S01]  /*96c0*/  FMUL R0, R46, R12 ;  /* 0x0000000c2e007220 */ /* 0x000fe20000400000 */
[----:B------:R-:W-:Y:S01]  /*96d0*/  F2FP.BF16.F32.PACK_AB R6, R9, R8 ;  /* 0x000000080906723e */ /* 0x000fe200000010ff */
[C---:B------:R-:W-:Y:S01]  /*96e0*/  FFMA R10, R49.reuse, R55, R10 ;  /* 0x00000037310a7223 */ /* 0x040fe2000000000a */
[C---:B------:R-:W-:Y:S01]  /*96f0*/  FFMA R11, R49.reuse, R56, R11 ;  /* 0x00000038310b7223 */ /* 0x040fe2000000000b */
[----:B------:R-:W-:Y:S01]  /*9700*/  LOP3.LUT R70, R74, 0xffff0000, RZ, 0xc0, !PT ;  /* 0xffff00004a467812 */ /* 0x000fe200078ec0ff */
[----:B------:R-:W-:Y:S01]  /*9710*/  FFMA R0, R49, R57, R0 ;  /* 0x0000003931007223 */ /* 0x000fe20000000000 */
[C---:B------:R-:W-:Y:S01]  /*9720*/  FMUL R2, R46.reuse, R13 ;  /* 0x0000000d2e027220 */ /* 0x040fe20000400000 */
[----:B------:R-:W-:Y:S01]  /*9730*/  SHF.L.U32 R71, R75, 0x10, RZ ;  /* 0x000000104b477819 */ /* 0x000fe200000006ff */
[C---:B------:R-:W-:Y:S01]  /*9740*/  FMUL R3, R46.reuse, R14 ;  /* 0x0000000e2e037220 */ /* 0x040fe20000400000 */
[----:B------:R-:W-:Y:S01]  /*9750*/  F2FP.BF16.F32.PACK_AB R7, R11, R10 ;  /* 0x0000000a0b07723e */ /* 0x000fe200000010ff */
[----:B------:R-:W-:Y:S01]  /*9760*/  FFMA R2, R49, R58, R2 ;  /* 0x0000003a31027223 */ /* 0x000fe20000000002 */
[C---:B------:R-:W-:Y:S01]  /*9770*/  FMUL R15, R46.reuse, R15 ;  /* 0x0000000f2e0f7220 */ /* 0x040fe20000400000 */
[C---:B------:R-:W-:Y:S01]  /*9780*/  FMUL R12, R46.reuse, R16 ;  /* 0x000000102e0c7220 */ /* 0x040fe20000400000 */
[----:B------:R-:W-:Y:S01]  /*9790*/  FMUL R13, R46, R17 ;  /* 0x000000112e0d7220 */ /* 0x000fe20000400000 */
[----:B------:R1:W-:Y:S01]  /*97a0*/  STS.128 [R104+0x4000], R4 ;  /* 0x0040000468007388 */ /* 0x0003e20000000c00 */
[----:B------:R-:W-:Y:S01]  /*97b0*/  LOP3.LUT R72, R75, 0xffff0000, RZ, 0xc0, !PT ;  /* 0xffff00004b487812 */ /* 0x000fe200078ec0ff */
[C---:B------:R-:W-:Y:S01]  /*97c0*/  FFMA R3, R49.reuse, R59, R3 ;  /* 0x0000003b31037223 */ /* 0x040fe20000000003 */
[----:B------:R-:W-:Y:S01]  /*97d0*/  SHF.L.U32 R73, R80, 0x10, RZ ;  /* 0x0000001050497819 */ /* 0x000fe200000006ff */
[C---:B------:R-:W-:Y:S01]  /*97e0*/  FFMA R15, R49.reuse, R60, R15 ;  /* 0x0000003c310f7223 */ /* 0x040fe2000000000f */
[----:B------:R-:W-:Y:S01]  /*97f0*/  F2FP.BF16.F32.PACK_AB R8, R2, R0 ;  /* 0x000000000208723e */ /* 0x000fe200000010ff */
[C---:B------:R-:W-:Y:S01]  /*9800*/  FFMA R12, R49.reuse, R61, R12 ;  /* 0x0000003d310c7223 */ /* 0x040fe2000000000c */
[C---:B------:R-:W-:Y:S01]  /*9810*/  FFMA R13, R49.reuse, R62, R13 ;  /* 0x0000003e310d7223 */ /* 0x040fe2000000000d */
[C---:B------:R-:W-:Y:S01]  /*9820*/  FMUL R14, R46.reuse, R18 ;  /* 0x000000122e0e7220 */ /* 0x040fe20000400000 */
[C---:B------:R-:W-:Y:S01]  /*9830*/  FMUL R19, R46.reuse, R19 ;  /* 0x000000132e137220 */ /* 0x040fe20000400000 */
[C---:B------:R-:W-:Y:S01]  /*9840*/  FMUL R16, R46.reuse, R20 ;  /* 0x000000142e107220 */ /* 0x040fe20000400000 */
[C---:B------:R-:W-:Y:S01]  /*9850*/  FMUL R17, R46.reuse, R21 ;  /* 0x000000152e117220 */ /* 0x040fe20000400000 */
[C---:B------:R-:W-:Y:S01]  /*9860*/  FFMA R14, R49.reuse, R63, R14 ;  /* 0x0000003f310e7223 */ /* 0x040fe2000000000e */
        /* <DEDUP_REMOVED lines=9> */
[----:B------:R-:W-:Y:S01]  /*9900*/  FFMA R23, R49, R68, R23 ;  /* 0x0000004431177223 */ /* 0x000fe20000000017 */
[C---:B------:R-:W-:Y:S01]  /*9910*/  FMUL R27, R46.reuse, R27 ;  /* 0x0000001b2e1b7220 */ /* 0x040fe20000400000 */
[----:B------:R-:W-:Y:S01]  /*9920*/  F2FP.BF16.F32.PACK_AB R9, R15, R3 ;  /* 0x000000030f09723e */ /* 0x000fe200000010ff */
[----:B------:R-:W-:Y:S01]  /*9930*/  FFMA R20, R49, R69, R20 ;  /* 0x0000004531147223 */ /* 0x000fe20000000014 */
[----:B------:R-:W-:Y:S01]  /*9940*/  F2FP.BF16.F32.PACK_AB R10, R13, R12 ;  /* 0x0000000c0d0a723e */ /* 0x000fe200000010ff */
[----:B------:R-:W-:Y:S01]  /*9950*/  FMUL R24, R46, R28 ;  /* 0x0000001c2e187220 */ /* 0x000fe20000400000 */
[----:B------:R-:W-:Y:S01]  /*9960*/  F2FP.BF16.F32.PACK_AB R11, R19, R14 ;  /* 0x0000000e130b723e */ /* 0x000fe200000010ff */
[----:B------:R-:W-:Y:S01]  /*9970*/  FFMA R21, R49, R70, R21 ;  /* 0x0000004631157223 */ /* 0x000fe20000000015 */
[----:B------:R-:W-:Y:S01]  /*9980*/  LOP3.LUT R74, R80, 0xffff0000, RZ, 0xc0, !PT ;  /* 0xffff0000504a7812 */ /* 0x000fe200078ec0ff */
[C---:B------:R-:W-:Y:S01]  /*9990*/  FMUL R25, R46.reuse, R29 ;  /* 0x0000001d2e197220 */ /* 0x040fe20000400000 */
[----:B------:R-:W-:Y:S01]  /*99a0*/  SHF.L.U32 R75, R81, 0x10, RZ ;  /* 0x00000010514b7819 */ /* 0x000fe200000006ff */
[----:B------:R1:W-:Y:S01]  /*99b0*/  STS.128 [R103+0x4010], R8 ;  /* 0x0040100867007388 */ /* 0x0003e20000000c00 */
[----:B------:R-:W-:Y:S01]  /*99c0*/  FFMA R22, R49, R71, R22 ;  /* 0x0000004731167223 */ /* 0x000fe20000000016 */
[----:B------:R-:W-:Y:S01]  /*99d0*/  LOP3.LUT R76, R81, 0xffff0000, RZ, 0xc0, !PT ;  /* 0xffff0000514c7812 */ /* 0x000fe200078ec0ff */
[----:B------:R-:W-:Y:S01]  /*99e0*/  FMUL R26, R46, R30 ;  /* 0x0000001e2e1a7220 */ /* 0x000fe20000400000 */
[C---:B------:R-:W-:Y:S01]  /*99f0*/  FFMA R27, R49.reuse, R72, R27 ;  /* 0x00000048311b7223 */ /* 0x040fe2000000001b */
[----:B------:R-:W-:Y:S01]  /*9a00*/  SHF.L.U32 R77, R82, 0x10, RZ ;  /* 0x00000010524d7819 */ /* 0x000fe200000006ff */
[----:B------:R-:W-:Y:S01]  /*9a10*/  FMUL R31, R46, R31 ;  /* 0x0000001f2e1f7220 */ /* 0x000fe20000400000 */
[C---:B------:R-:W-:Y:S01]  /*9a20*/  FFMA R24, R49.reuse, R73, R24 ;  /* 0x0000004931187223 */ /* 0x040fe20000000018 */
[----:B------:R-:W-:Y:S01]  /*9a30*/  LOP3.LUT R78, R82, 0xffff0000, RZ, 0xc0, !PT ;  /* 0xffff0000524e7812 */ /* 0x000fe200078ec0ff */
[C---:B------:R-:W-:Y:S01]  /*9a40*/  FMUL R28, R46.reuse, R32 ;  /* 0x000000202e1c7220 */ /* 0x040fe20000400000 */
[----:B------:R-:W-:Y:S01]  /*9a50*/  FFMA R25, R49, R74, R25 ;  /* 0x0000004a31197223 */ /* 0x000fe20000000019 */
[----:B------:R-:W-:Y:S01]  /*9a60*/  SHF.L.U32 R79, R83, 0x10, RZ ;  /* 0x00000010534f7819 */ /* 0x000fe200000006ff */
[C---:B------:R-:W-:Y:S01]  /*9a70*/  FMUL R29, R46.reuse, R33 ;  /* 0x000000212e1d7220 */ /* 0x040fe20000400000 */
[----:B------:R-:W-:Y:S01]  /*9a80*/  F2FP.BF16.F32.PACK_AB R16, R17, R16 ;  /* 0x000000101110723e */ /* 0x000fe200000010ff */
[----:B------:R-:W-:Y:S01]  /*9a90*/  FFMA R26, R49, R75, R26 ;  /* 0x0000004b311a7223 */ /* 0x000fe2000000001a */
[----:B------:R-:W-:Y:S01]  /*9aa0*/  LOP3.LUT R80, R83, 0xffff0000, RZ, 0xc0, !PT ;  /* 0xffff000053507812 */ /* 0x000fe200078ec0ff */
[C---:B------:R-:W-:Y:S01]  /*9ab0*/  FMUL R30, R46.reuse, R34 ;  /* 0x000000222e1e7220 */ /* 0x040fe20000400000 */
[----:B------:R-:W-:Y:S01]  /*9ac0*/  F2FP.BF16.F32.PACK_AB R17, R23, R18 ;  /* 0x000000121711723e */ /* 0x000fe200000010ff */
[----:B------:R-:W-:Y:S01]  /*9ad0*/  FFMA R31, R49, R76, R31 ;  /* 0x0000004c311f7223 */ /* 0x000fe2000000001f */
[----:B------:R-:W-:Y:S01]  /*9ae0*/  FMUL R35, R46, R35 ;  /* 0x000000232e237220 */ /* 0x000fe20000400000 */
[----:B------:R-:W-:Y:S01]  /*9af0*/  F2FP.BF16.F32.PACK_AB R18, R21, R20 ;  /* 0x000000141512723e */ /* 0x000fe200000010ff */
[----:B------:R-:W-:Y:S01]  /*9b00*/  FFMA R28, R49, R77, R28 ;  /* 0x0000004d311c7223 */ /* 0x000fe2000000001c */
[----:B------:R-:W-:Y:S01]  /*9b10*/  F2FP.BF16.F32.PACK_AB R19, R27, R22 ;  /* 0x000000161b13723e */ /* 0x000fe200000010ff */
[C---:B------:R-:W-:Y:S01]  /*9b20*/  FFMA R29, R49.reuse, R78, R29 ;  /* 0x0000004e311d7223 */ /* 0x040fe2000000001d */
[C---:B------:R-:W-:Y:S01]  /*9b30*/  FFMA R30, R49.reuse, R79, R30 ;  /* 0x0000004f311e7223 */ /* 0x040fe2000000001e */
[----:B------:R-:W-:Y:S01]  /*9b40*/  FFMA R35, R49, R80, R35 ;  /* 0x0000005031237223 */ /* 0x000fe20000000023 */
[----:B------:R-:W-:Y:S01]  /*9b50*/  F2FP.BF16.F32.PACK_AB R24, R25, R24 ;  /* 0x000000181918723e */ /* 0x000fe200000010ff */
[----:B------:R1:W-:Y:S01]  /*9b60*/  STS.128 [R102+0x4020], R16 ;  /* 0x0040201066007388 */ /* 0x0003e20000000c00 */
[----:B------:R-:W-:Y:S02]  /*9b70*/  F2FP.BF16.F32.PACK_AB R25, R31, R26 ;  /* 0x0000001a1f19723e */ /* 0x000fe400000010ff */
        /* <DEDUP_REMOVED lines=25> */
.L_x_170:
[----:B------:R-:W-:Y:S05]  /*9d10*/  BSYNC.RECONVERGENT B0 ;  /* 0x0000000000007941 */ /* 0x000fea0003800200 */
.L_x_169:
[----:B------:R-:W-:Y:S01]  /*9d20*/  BAR.SYNC.DEFER_BLOCKING 0x1, 0x80 ;  /* 0x0042000000007b1d */ /* 0x000fe20000010000 */
[----:B------:R-:W-:Y:S01]  /*9d30*/  UIADD3 UR4, UPT, UPT, UR50, 0x1, URZ ;  /* 0x0000000132047890 */ /* 0x000fe2000fffe0ff */
[----:B------:R-:W-:Y:S03]  /*9d40*/  IADD3 R48, PT, PT, R48, 0x1, RZ ;  /* 0x0000000130307810 */ /* 0x000fe60007ffe0ff */
[----:B------:R-:W-:Y:S09]  /*9d50*/  UISETP.GT.U32.AND UP0, UPT, UR4, -0x3, UPT ;  /* 0xfffffffd0400788c */ /* 0x000ff2000bf04070 */
[----:B------:R-:W-:Y:S05]  /*9d60*/  BRA.U UP0, `(.L_x_171) ;  /* 0x0000000100287547 */ /* 0x000fea000b800000 */
[----:B------:R-:W-:Y:S01]  /*9d70*/  ISETP.NE.AND P0, PT, R111, RZ, PT ;  /* 0x000000ff6f00720c */ /* 0x000fe20003f05270 */
[----:B------:R-:W-:Y:S01]  /*9d80*/  IMAD.U32 R2, RZ, RZ, UR49 ;  /* 0x00000031ff027e24 */ /* 0x000fe2000f8e00ff */
[----:B------:R-:W-:Y:S01]  /*9d90*/  UIADD3 UR49, UPT, UPT, UR49, 0x1, URZ ;  /* 0x0000000131317890 */ /* 0x000fe2000fffe0ff */
[----:B------:R-:W-:Y:S03]  /*9da0*/  IMAD.U32 R0, RZ, RZ, UR37 ;  /* 0x00000025ff007e24 */ /* 0x000fe6000f8e00ff */
[----:B------:R-:W-:Y:S04]  /*9db0*/  UISETP.NE.AND UP0, UPT, UR49, 0x3, UPT ;  /* 0x000000033100788c */ /* 0x000fe8000bf05270 */
[----:B------:R-:W-:Y:S03]  /*9dc0*/  USEL UR49, UR49, URZ, UP0 ;  /* 0x000000ff31317287 */ /* 0x000fe60008000000 */
[----:B------:R-:W-:Y:S05]  /*9dd0*/  @P0 LEA R2, R2, UR48, 0x3 ;  /* 0x0000003002020c11 */ /* 0x000fea000f8e18ff */
[----:B------:R-:W-:Y:S05]  /*9de0*/  @P0 VIADD R2, R2, 0x298 ;  /* 0x0000029802020836 */ /* 0x000fea0000000000 */
[----:B------:R-:W-:Y:S04]  /*9df0*/  @P0 PRMT R0, R0, 0x654, R2 ;  /* 0x0000065400000816 */ /* 0x000fe80000000002 */
[----:B------:R2:W-:Y:S03]  /*9e00*/  @P0 SYNCS.ARRIVE.TRANS64.RED.A1T0 RZ, [R0+URZ], RZ ;  /* 0x000000ff00ff09a7 */ /* 0x0005e600081004ff */
.L_x_171:
[----:B------:R-:W-:Y:S01]  /*9e10*/  ISETP.NE.AND P2, PT, R107, RZ, PT ;  /* 0x000000ff6b00720c */ /* 0x000fe20003f45270 */
[----:B------:R-:W-:Y:S01]  /*9e20*/  UIADD3 UR50, UPT, UPT, UR50, 0x3, URZ ;  /* 0x0000000332327890 */ /* 0x000fe2000fffe0ff */
[----:B------:R-:W-:Y:S01]  /*9e30*/  ISETP.NE.AND P0, PT, R109, 0x2, PT ;  /* 0x000000026d00780c */ /* 0x000fe20003f05270 */
[----:B------:R-:W-:Y:S01]  /*9e40*/  IMAD.IADD R15, R44, 0x1, R90 ;  /* 0x000000012c0f7824 */ /* 0x000fe200078e025a */
[----:B------:R-:W-:Y:S01]  /*9e50*/  ISETP.NE.AND P1, PT, R48, 0x4, PT ;  /* 0x000000043000780c */ /* 0x000fe20003f25270 */
[----:B------:R-:W-:Y:S01]  /*9e60*/  IMAD.IADD R14, R45, 0x1, R91 ;  /* 0x000000012d0e7824 */ /* 0x000fe200078e025b */
[----:B------:R-:W-:Y:S02]  /*9e70*/  SEL R2, RZ, 0x1, P0 ;  /* 0x00000001ff027807 */ /* 0x000fe40000000000 */
[----:B--2---:R-:W-:Y:S02]  /*9e80*/  SEL R0, RZ, 0x1, P1 ;  /* 0x00000001ff007807 */ /* 0x004fe40000800000 */
[----:B------:R-:W-:Y:S02]  /*9e90*/  LOP3.LUT R99, R99, R2, RZ, 0x3c, !PT ;  /* 0x0000000263637212 */ /* 0x000fe400078e3cff */
[----:B------:R-:W-:Y:S02]  /*9ea0*/  LOP3.LUT R100, R100, R0, RZ, 0x3c, !PT ;  /* 0x0000000064647212 */ /* 0x000fe400078e3cff */
[----:B------:R-:W-:Y:S02]  /*9eb0*/  @P2 R2UR UR36, R98 ;  /* 0x00000000622422ca */ /* 0x000fe400000e0000 */
[----:B------:R-:W-:Y:S02]  /*9ec0*/  SEL R109, R109, RZ, P0 ;  /* 0x000000ff6d6d7207 */ /* 0x000fe40000000000 */
[----:B------:R-:W-:Y:S01]  /*9ed0*/  SEL R48, R48, RZ, P1 ;  /* 0x000000ff30307207 */ /* 0x000fe20000800000 */
[----:B------:R-:W-:Y:S10]  /*9ee0*/  @P2 BRA `(.L_x_172) ;  /* 0xffffffcc00202947 */ /* 0x000ff4000383ffff */
[----:B------:R-:W-:-:S09]  /*9ef0*/  UISETP.NE.AND UP0, UPT, UR51, URZ, UPT ;  /* 0x000000ff3300728c */ /* 0x000fd2000bf05270 */
[----:B------:R-:W-:Y:S05]  /*9f00*/  BRA.U !UP0, `(.L_x_173) ;  /* 0x0000000108487547 */ /* 0x000fea000b800000 */
[----:B------:R-:W2:Y:S02]  /*9f10*/  LDCU.64 UR4, c[0x0][0x890] ;  /* 0x00011200ff0477ac */ /* 0x000ea40008000a00 */
[----:B--2---:R-:W-:-:S04]  /*9f20*/  UISETP.NE.U32.AND UP0, UPT, UR4, URZ, UPT ;  /* 0x000000ff0400728c */ /* 0x004fc8000bf05070 */
[----:B------:R-:W-:-:S09]  /*9f30*/  UISETP.NE.AND.EX UP0, UPT, UR5, URZ, UPT, UP0 ;  /* 0x000000ff0500728c */ /* 0x000fd2000bf05300 */
[----:B------:R-:W-:Y:S05]  /*9f40*/  BRA.U UP0, `(.L_x_174) ;  /* 0x00000001000c7547 */ /* 0x000fea000b800000 */
[----:B------:R-:W-:-:S13]  /*9f50*/  FSETP.NEU.AND P0, PT, R49, RZ, PT ;  /* 0x000000ff3100720b */ /* 0x000fda0003f0d000 */
[----:B------:R-:W-:Y:S05]  /*9f60*/  @!P0 EXIT ;  /* 0x000000000000894d */ /* 0x000fea0003800000 */
[----:B------:R-:W-:Y:S05]  /*9f70*/  BRA `(.L_x_173) ;  /* 0x00000000002c7947 */ /* 0x000fea0003800000 */
.L_x_174:
[----:B------:R-:W-:Y:S01]  /*9f80*/  ISETP.NE.AND P0, PT, R108, RZ, PT ;  /* 0x000000ff6c00720c */ /* 0x000fe20003f05270 */
[----:B------:R-:W-:-:S12]  /*9f90*/  BSSY.RECONVERGENT B0, `(.L_x_173) ;  /* 0x0000009000007945 */ /* 0x000fd80003800200 */
[----:B------:R-:W-:Y:S05]  /*9fa0*/  @P0 BRA `(.L_x_175) ;  /* 0x0000000000140947 */ /* 0x000fea0003800000 */
[----:B------:R-:W2:Y:S02]  /*9fb0*/  LDCU.64 UR4, c[0x0][0x888] ;  /* 0x00011100ff0477ac */ /* 0x000ea40008000a00 */
[----:B--2---:R-:W-:-:S04]  /*9fc0*/  ISETP.NE.U32.AND P0, PT, RZ, UR4, PT ;  /* 0x00000004ff007c0c */ /* 0x004fc8000bf05070 */
[----:B------:R-:W-:-:S13]  /*9fd0*/  ISETP.NE.AND.EX P0, PT, RZ, UR5, PT, P0 ;  /* 0x00000005ff007c0c */ /* 0x000fda000bf05300 */
[----:B------:R-:W-:Y:S05]  /*9fe0*/  @!P0 EXIT ;  /* 0x000000000000894d */ /* 0x000fea0003800000 */
[----:B------:R-:W-:Y:S05]  /*9ff0*/  BRA `(.L_x_176) ;  /* 0x0000000000087947 */ /* 0x000fea0003800000 */
.L_x_175:
[----:B------:R-:W-:-:S13]  /*a000*/  FSETP.NEU.AND P0, PT, R49, RZ, PT ;  /* 0x000000ff3100720b */ /* 0x000fda0003f0d000 */
[----:B------:R-:W-:Y:S05]  /*a010*/  @!P0 EXIT ;  /* 0x000000000000894d */ /* 0x000fea0003800000 */
.L_x_176:
[----:B------:R-:W-:Y:S05]  /*a020*/  BSYNC.RECONVERGENT B0 ;  /* 0x0000000000007941 */ /* 0x000fea0003800200 */
.L_x_173:
[----:B------:R-:W-:Y:S01]  /*a030*/  ULEA UR4, UR49, UR48, 0x3 ;  /* 0x0000003031047291 */ /* 0x000fe2000f8e18ff */
[----:B------:R-:W-:-:S04]  /*a040*/  DEPBAR.LE SB0, 0x0 ;  /* 0x000080000000791a */ /* 0x000fc80000000000 */
[----:B------:R-:W-:-:S04]  /*a050*/  UIADD3 UR4, UPT, UPT, UR4, 0x298, URZ ;  /* 0x0000029804047890 */ /* 0x000fc8000fffe0ff */
[----:B------:R-:W-:-:S09]  /*a060*/  UPRMT UR4, UR37, 0x654, UR4 ;  /* 0x0000065425047896 */ /* 0x000fd20008000004 */
[----:B------:R-:W-:Y:S01]  /*a070*/  SYNCS.ARRIVE.TRANS64.RED.A1T0 RZ, [UR4], RZ ;  /* 0x000000ffffff79a7 */ /* 0x000fe20008100404 */
[----:B------:R-:W-:Y:S05]  /*a080*/  EXIT ;  /* 0x000000000000794d */ /* 0x000fea0003800000 */
.L_x_25:
[----:B--2---:R2:W4:Y:S02]  /*a090*/  SYNCS.PHASECHK.TRANS64.TRYWAIT P0, [R2+URZ+0x330], R3 ;  /* 0x00033003020075a7 */ /* 0x00452400080011ff */
[----:B----4-:R-:W-:Y:S05]  /*a0a0*/  @!P0 NANOSLEEP.SYNCS 0x989680 ;  /* 0x009896800000895d */ /* 0x010fea0003900000 */
[----:B------:R-:W4:Y:S02]  /*a0b0*/  @!P0 SYNCS.PHASECHK.TRANS64 P0, [R2+URZ+0x330], R3 ;  /* 0x00033003020085a7 */ /* 0x000f2400080010ff */
[----:B----4-:R-:W-:Y:S05]  /*a0c0*/  @!P0 BRA `(.L_x_25) ;  /* 0xfffffffc00f08947 */ /* 0x010fea000383ffff */
[----:B------:R-:W-:Y:S05]  /*a0d0*/  BRA `(.L_x_177) ;  /* 0xffffff7800ec7947 */ /* 0x000fea000383ffff */
.L_x_28:
[----:B------:R-:W-:Y:S07]  /*a0e0*/  MOV R2, UR33 ;  /* 0x0000002100027c02 */ /* 0x000fee0008000f00 */
.L_x_178:
[----:B-1----:R1:W2:Y:S02]  /*a0f0*/  SYNCS.PHASECHK.TRANS64.TRYWAIT P0, [R2+URZ+0x140], R4 ;  /* 0x00014004020075a7 */ /* 0x0022a400080011ff */
[----:B--2---:R-:W-:Y:S05]  /*a100*/  @!P0 NANOSLEEP.SYNCS 0x989680 ;  /* 0x009896800000895d */ /* 0x004fea0003900000 */
[----:B------:R-:W2:Y:S02]  /*a110*/  @!P0 SYNCS.PHASECHK.TRANS64 P0, [R2+URZ+0x140], R4 ;  /* 0x00014004020085a7 */ /* 0x000ea400080010ff */
[----:B--2---:R-:W-:Y:S05]  /*a120*/  @!P0 BRA `(.L_x_178) ;  /* 0xfffffffc00f08947 */ /* 0x004fea000383ffff */
[----:B------:R-:W-:Y:S05]  /*a130*/  BRA `(.L_x_27) ;  /* 0xffffff7c00547947 */ /* 0x000fea000383ffff */
.L_x_35:
[----:B-1----:R-:W-:Y:S07]  /*a140*/  MOV R2, UR17 ;  /* 0x0000001100027c02 */ /* 0x002fee0008000f00 */
.L_x_179:
[----:B-1----:R1:W2:Y:S02]  /*a150*/  SYNCS.PHASECHK.TRANS64.TRYWAIT P0, [R2+URZ+0x140], R4 ;  /* 0x00014004020075a7 */ /* 0x0022a400080011ff */
[----:B--2---:R-:W-:Y:S05]  /*a160*/  @!P0 NANOSLEEP.SYNCS 0x989680 ;  /* 0x009896800000895d */ /* 0x004fea0003900000 */
[----:B------:R-:W2:Y:S02]  /*a170*/  @!P0 SYNCS.PHASECHK.TRANS64 P0, [R2+URZ+0x140], R4 ;  /* 0x00014004020085a7 */ /* 0x000ea400080010ff */
[----:B--2---:R-:W-:Y:S05]  /*a180*/  @!P0 BRA `(.L_x_179) ;  /* 0xfffffffc00f08947 */ /* 0x004fea000383ffff */
[----:B------:R-:W-:Y:S05]  /*a190*/  BRA `(.L_x_34) ;  /* 0xffffff8000107947 */ /* 0x000fea000383ffff */
.L_x_40:
[----:B-1----:R1:W2:Y:S02]  /*a1a0*/  SYNCS.PHASECHK.TRANS64.TRYWAIT P0, [R2+URZ+0x2c0], R3 ;  /* 0x0002c003020075a7 */ /* 0x0022a400080011ff */
[----:B--2---:R-:W-:Y:S05]  /*a1b0*/  @!P0 NANOSLEEP.SYNCS 0x989680 ;  /* 0x009896800000895d */ /* 0x004fea0003900000 */
[----:B------:R-:W2:Y:S02]  /*a1c0*/  @!P0 SYNCS.PHASECHK.TRANS64 P0, [R2+URZ+0x2c0], R3 ;  /* 0x0002c003020085a7 */ /* 0x000ea400080010ff */
[----:B--2---:R-:W-:Y:S05]  /*a1d0*/  @!P0 BRA `(.L_x_40) ;  /* 0xfffffffc00f08947 */ /* 0x004fea000383ffff */
[----:B------:R-:W-:Y:S05]  /*a1e0*/  BRA `(.L_x_180) ;  /* 0xffffff8000b47947 */ /* 0x000fea000383ffff */
.L_x_44:
[----:B---3--:R-:W-:-:S07]  /*a1f0*/  MOV R0, UR5 ;  /* 0x0000000500007c02 */ /* 0x008fce0008000f00 */
.L_x_181:
[----:B-1----:R1:W2:Y:S02]  /*a200*/  SYNCS.PHASECHK.TRANS64.TRYWAIT P0, [R0+URZ], R2 ;  /* 0x00000002000075a7 */ /* 0x0022a400080011ff */
[----:B--2---:R-:W-:Y:S05]  /*a210*/  @!P0 NANOSLEEP.SYNCS 0x989680 ;  /* 0x009896800000895d */ /* 0x004fea0003900000 */
[----:B------:R-:W2:Y:S02]  /*a220*/  @!P0 SYNCS.PHASECHK.TRANS64 P0, [R0+URZ], R2 ;  /* 0x00000002000085a7 */ /* 0x000ea400080010ff */
[----:B--2---:R-:W-:Y:S05]  /*a230*/  @!P0 BRA `(.L_x_181) ;  /* 0xfffffffc00f08947 */ /* 0x004fea000383ffff */
[----:B------:R-:W-:Y:S05]  /*a240*/  BRA `(.L_x_182) ;  /* 0xffffff8800247947 */ /* 0x000fea000383ffff */
.L_x_45:
[----:B---3--:R-:W-:-:S07]  /*a250*/  MOV R0, UR5 ;  /* 0x0000000500007c02 */ /* 0x008fce0008000f00 */
.L_x_183:
[----:B-1----:R1:W2:Y:S02]  /*a260*/  SYNCS.PHASECHK.TRANS64.TRYWAIT P0, [R0+URZ], R3 ;  /* 0x00000003000075a7 */ /* 0x0022a400080011ff */
[----:B--2---:R-:W-:Y:S05]  /*a270*/  @!P0 NANOSLEEP.SYNCS 0x989680 ;  /* 0x009896800000895d */ /* 0x004fea0003900000 */
[----:B------:R-:W2:Y:S02]  /*a280*/  @!P0 SYNCS.PHASECHK.TRANS64 P0, [R0+URZ], R3 ;  /* 0x00000003000085a7 */ /* 0x000ea400080010ff */
[----:B--2---:R-:W-:Y:S05]  /*a290*/  @!P0 BRA `(.L_x_183) ;  /* 0xfffffffc00f08947 */ /* 0x004fea000383ffff */
[----:B------:R-:W-:Y:S05]  /*a2a0*/  BRA `(.L_x_184) ;  /* 0xffffff8800307947 */ /* 0x000fea000383ffff */
.L_x_46:
[----:B---3--:R-:W-:-:S07]  /*a2b0*/  MOV R0, UR5 ;  /* 0x0000000500007c02 */ /* 0x008fce0008000f00 */
.L_x_185:
[----:B-1----:R1:W2:Y:S02]  /*a2c0*/  SYNCS.PHASECHK.TRANS64.TRYWAIT P0, [R0+URZ], R3 ;  /* 0x00000003000075a7 */ /* 0x0022a400080011ff */
[----:B--2---:R-:W-:Y:S05]  /*a2d0*/  @!P0 NANOSLEEP.SYNCS 0x989680 ;  /* 0x009896800000895d */ /* 0x004fea0003900000 */
[----:B------:R-:W2:Y:S02]  /*a2e0*/  @!P0 SYNCS.PHASECHK.TRANS64 P0, [R0+URZ], R3 ;  /* 0x00000003000085a7 */ /* 0x000ea400080010ff */
[----:B--2---:R-:W-:Y:S05]  /*a2f0*/  @!P0 BRA `(.L_x_185) ;  /* 0xfffffffc00f08947 */ /* 0x004fea000383ffff */
[----:B------:R-:W-:Y:S05]  /*a300*/  BRA `(.L_x_186) ;  /* 0xffffff88003c7947 */ /* 0x000fea000383ffff */
.L_x_47:
[----:B---3--:R-:W-:-:S07]  /*a310*/  MOV R0, UR5 ;  /* 0x0000000500007c02 */ /* 0x008fce0008000f00 */
.L_x_187:
[----:B-1----:R1:W2:Y:S02]  /*a320*/  SYNCS.PHASECHK.TRANS64.TRYWAIT P0, [R0+URZ], R3 ;  /* 0x00000003000075a7 */ /* 0x0022a400080011ff */
[----:B--2---:R-:W-:Y:S05]  /*a330*/  @!P0 NANOSLEEP.SYNCS 0x989680 ;  /* 0x009896800000895d */ /* 0x004fea0003900000 */
[----:B------:R-:W2:Y:S02]  /*a340*/  @!P0 SYNCS.PHASECHK.TRANS64 P0, [R0+URZ], R3 ;  /* 0x00000003000085a7 */ /* 0x000ea400080010ff */
[----:B--2---:R-:W-:Y:S05]  /*a350*/  @!P0 BRA `(.L_x_187) ;  /* 0xfffffffc00f08947 */ /* 0x004fea000383ffff */
[----:B------:R-:W-:Y:S05]  /*a360*/  BRA `(.L_x_188) ;  /* 0xffffff8800487947 */ /* 0x000fea000383ffff */
.L_x_48:
[----:B---3--:R-:W-:-:S07]  /*a370*/  MOV R0, UR5 ;  /* 0x0000000500007c02 */ /* 0x008fce0008000f00 */
.L_x_189:
[----:B-1----:R1:W2:Y:S02]  /*a380*/  SYNCS.PHASECHK.TRANS64.TRYWAIT P0, [R0+URZ], R3 ;  /* 0x00000003000075a7 */ /* 0x0022a400080011ff */
[----:B--2---:R-:W-:Y:S05]  /*a390*/  @!P0 NANOSLEEP.SYNCS 0x989680 ;  /* 0x009896800000895d */ /* 0x004fea0003900000 */
[----:B------:R-:W2:Y:S02]  /*a3a0*/  @!P0 SYNCS.PHASECHK.TRANS64 P0, [R0+URZ], R3 ;  /* 0x00000003000085a7 */ /* 0x000ea400080010ff */
[----:B--2---:R-:W-:Y:S05]  /*a3b0*/  @!P0 BRA `(.L_x_189) ;  /* 0xfffffffc00f08947 */ /* 0x004fea000383ffff */
[----:B------:R-:W-:Y:S05]  /*a3c0*/  BRA `(.L_x_190) ;  /* 0xffffff8800547947 */ /* 0x000fea000383ffff */
.L_x_49:
[----:B---3--:R-:W-:-:S07]  /*a3d0*/  MOV R0, UR5 ;  /* 0x0000000500007c02 */ /* 0x008fce0008000f00 */
.L_x_191:
[----:B-1----:R1:W2:Y:S02]  /*a3e0*/  SYNCS.PHASECHK.TRANS64.TRYWAIT P0, [R0+URZ], R3 ;  /* 0x00000003000075a7 */ /* 0x0022a400080011ff */
[----:B--2---:R-:W-:Y:S05]  /*a3f0*/  @!P0 NANOSLEEP.SYNCS 0x989680 ;  /* 0x009896800000895d */ /* 0x004fea0003900000 */
[----:B------:R-:W2:Y:S02]  /*a400*/  @!P0 SYNCS.PHASECHK.TRANS64 P0, [R0+URZ], R3 ;  /* 0x00000003000085a7 */ /* 0x000ea400080010ff */
[----:B--2---:R-:W-:Y:S05]  /*a410*/  @!P0 BRA `(.L_x_191) ;  /* 0xfffffffc00f08947 */ /* 0x004fea000383ffff */
[----:B------:R-:W-:Y:S05]  /*a420*/  BRA `(.L_x_192) ;  /* 0xffffff8800607947 */ /* 0x000fea000383ffff */
.L_x_50:
[----:B---3--:R-:W-:-:S07]  /*a430*/  MOV R0, UR5 ;  /* 0x0000000500007c02 */ /* 0x008fce0008000f00 */
.L_x_193:
[----:B-1----:R1:W2:Y:S02]  /*a440*/  SYNCS.PHASECHK.TRANS64.TRYWAIT P0, [R0+URZ], R3 ;  /* 0x00000003000075a7 */ /* 0x0022a400080011ff */
[----:B--2---:R-:W-:Y:S05]  /*a450*/  @!P0 NANOSLEEP.SYNCS 0x989680 ;  /* 0x009896800000895d */ /* 0x004fea0003900000 */
[----:B------:R-:W2:Y:S02]  /*a460*/  @!P0 SYNCS.PHASECHK.TRANS64 P0, [R0+URZ], R3 ;  /* 0x00000003000085a7 */ /* 0x000ea400080010ff */
[----:B--2---:R-:W-:Y:S05]  /*a470*/  @!P0 BRA `(.L_x_193) ;  /* 0xfffffffc00f08947 */ /* 0x004fea000383ffff */
[----:B------:R-:W-:Y:S05]  /*a480*/  BRA `(.L_x_194) ;  /* 0xffffff88006c7947 */ /* 0x000fea000383ffff */
.L_x_51:
[----:B---3--:R-:W-:-:S07]  /*a490*/  MOV R0, UR5 ;  /* 0x0000000500007c02 */ /* 0x008fce0008000f00 */
.L_x_195:
[----:B-1----:R1:W2:Y:S02]  /*a4a0*/  SYNCS.PHASECHK.TRANS64.TRYWAIT P0, [R0+URZ], R3 ;  /* 0x00000003000075a7 */ /* 0x0022a400080011ff */
[----:B--2---:R-:W-:Y:S05]  /*a4b0*/  @!P0 NANOSLEEP.SYNCS 0x989680 ;  /* 0x009896800000895d */ /* 0x004fea0003900000 */
[----:B------:R-:W2:Y:S02]  /*a4c0*/  @!P0 SYNCS.PHASECHK.TRANS64 P0, [R0+URZ], R3 ;  /* 0x00000003000085a7 */ /* 0x000ea400080010ff */
[----:B--2---:R-:W-:Y:S05]  /*a4d0*/  @!P0 BRA `(.L_x_195) ;  /* 0xfffffffc00f08947 */ /* 0x004fea000383ffff */
[----:B------:R-:W-:Y:S05]  /*a4e0*/  BRA `(.L_x_196) ;  /* 0xffffff8800787947 */ /* 0x000fea000383ffff */
.L_x_52:
[----:B---3--:R-:W-:-:S07]  /*a4f0*/  MOV R0, UR5 ;  /* 0x0000000500007c02 */ /* 0x008fce0008000f00 */
.L_x_197:
[----:B-1----:R1:W2:Y:S02]  /*a500*/  SYNCS.PHASECHK.TRANS64.TRYWAIT P0, [R0+URZ], R3 ;  /* 0x00000003000075a7 */ /* 0x0022a400080011ff */
[----:B--2---:R-:W-:Y:S05]  /*a510*/  @!P0 NANOSLEEP.SYNCS 0x989680 ;  /* 0x009896800000895d */ /* 0x004fea0003900000 */
[----:B------:R-:W2:Y:S02]  /*a520*/  @!P0 SYNCS.PHASECHK.TRANS64 P0, [R0+URZ], R3 ;  /* 0x00000003000085a7 */ /* 0x000ea400080010ff */
[----:B--2---:R-:W-:Y:S05]  /*a530*/  @!P0 BRA `(.L_x_197) ;  /* 0xfffffffc00f08947 */ /* 0x004fea000383ffff */
[----:B------:R-:W-:Y:S05]  /*a540*/  BRA `(.L_x_198) ;  /* 0xffffff8800847947 */ /* 0x000fea000383ffff */
.L_x_53:
[----:B---3--:R-:W-:-:S07]  /*a550*/  MOV R0, UR5 ;  /* 0x0000000500007c02 */ /* 0x008fce0008000f00 */
.L_x_199:
[----:B-1----:R1:W2:Y:S02]  /*a560*/  SYNCS.PHASECHK.TRANS64.TRYWAIT P0, [R0+URZ], R3 ;  /* 0x00000003000075a7 */ /* 0x0022a400080011ff */
[----:B--2---:R-:W-:Y:S05]  /*a570*/  @!P0 NANOSLEEP.SYNCS 0x989680 ;  /* 0x009896800000895d */ /* 0x004fea0003900000 */
[----:B------:R-:W2:Y:S02]  /*a580*/  @!P0 SYNCS.PHASECHK.TRANS64 P0, [R0+URZ], R3 ;  /* 0x00000003000085a7 */ /* 0x000ea400080010ff */
[----:B--2---:R-:W-:Y:S05]  /*a590*/  @!P0 BRA `(.L_x_199) ;  /* 0xfffffffc00f08947 */ /* 0x004fea000383ffff */
[----:B------:R-:W-:Y:S05]  /*a5a0*/  BRA `(.L_x_200) ;  /* 0xffffff8800907947 */ /* 0x000fea000383ffff */
.L_x_54:
[----:B---3--:R-:W-:-:S07]  /*a5b0*/  MOV R0, UR5 ;  /* 0x0000000500007c02 */ /* 0x008fce0008000f00 */
.L_x_201:
[----:B-1----:R1:W2:Y:S02]  /*a5c0*/  SYNCS.PHASECHK.TRANS64.TRYWAIT P0, [R0+URZ], R3 ;  /* 0x00000003000075a7 */ /* 0x0022a400080011ff */
[----:B--2---:R-:W-:Y:S05]  /*a5d0*/  @!P0 NANOSLEEP.SYNCS 0x989680 ;  /* 0x009896800000895d */ /* 0x004fea0003900000 */
[----:B------:R-:W2:Y:S02]  /*a5e0*/  @!P0 SYNCS.PHASECHK.TRANS64 P0, [R0+URZ], R3 ;  /* 0x00000003000085a7 */ /* 0x000ea400080010ff */
[----:B--2---:R-:W-:Y:S05]  /*a5f0*/  @!P0 BRA `(.L_x_201) ;  /* 0xfffffffc00f08947 */ /* 0x004fea000383ffff */
[----:B------:R-:W-:Y:S05]  /*a600*/  BRA `(.L_x_202) ;  /* 0xffffff88009c7947 */ /* 0x000fea000383ffff */
.L_x_55:
[----:B---3--:R-:W-:-:S07]  /*a610*/  MOV R0, UR5 ;  /* 0x0000000500007c02 */ /* 0x008fce0008000f00 */
.L_x_203:
[----:B-1----:R1:W2:Y:S02]  /*a620*/  SYNCS.PHASECHK.TRANS64.TRYWAIT P0, [R0+URZ], R3 ;  /* 0x00000003000075a7 */ /* 0x0022a400080011ff */
[----:B--2---:R-:W-:Y:S05]  /*a630*/  @!P0 NANOSLEEP.SYNCS 0x989680 ;  /* 0x009896800000895d */ /* 0x004fea0003900000 */
[----:B------:R-:W2:Y:S02]  /*a640*/  @!P0 SYNCS.PHASECHK.TRANS64 P0, [R0+URZ], R3 ;  /* 0x00000003000085a7 */ /* 0x000ea400080010ff */
[----:B--2---:R-:W-:Y:S05]  /*a650*/  @!P0 BRA `(.L_x_203) ;  /* 0xfffffffc00f08947 */ /* 0x004fea000383ffff */
[----:B------:R-:W-:Y:S05]  /*a660*/  BRA `(.L_x_204) ;  /* 0xffffff8800a87947 */ /* 0x000fea000383ffff */
.L_x_56:
[----:B---3--:R-:W-:-:S07]  /*a670*/  MOV R0, UR5 ;  /* 0x0000000500007c02 */ /* 0x008fce0008000f00 */
.L_x_205:
[----:B-1----:R1:W2:Y:S02]  /*a680*/  SYNCS.PHASECHK.TRANS64.TRYWAIT P0, [R0+URZ], R3 ;  /* 0x00000003000075a7 */ /* 0x0022a400080011ff */
[----:B--2---:R-:W-:Y:S05]  /*a690*/  @!P0 NANOSLEEP.SYNCS 0x989680 ;  /* 0x009896800000895d */ /* 0x004fea0003900000 */
[----:B------:R-:W2:Y:S02]  /*a6a0*/  @!P0 SYNCS.PHASECHK.TRANS64 P0, [R0+URZ], R3 ;  /* 0x00000003000085a7 */ /* 0x000ea400080010ff */
[----:B--2---:R-:W-:Y:S05]  /*a6b0*/  @!P0 BRA `(.L_x_205) ;  /* 0xfffffffc00f08947 */ /* 0x004fea000383ffff */
[----:B------:R-:W-:Y:S05]  /*a6c0*/  BRA `(.L_x_206) ;  /* 0xffffff8800b47947 */ /* 0x000fea000383ffff */
.L_x_57:
[----:B---3--:R-:W-:-:S07]  /*a6d0*/  MOV R0, UR5 ;  /* 0x0000000500007c02 */ /* 0x008fce0008000f00 */
.L_x_207:
[----:B-1----:R1:W2:Y:S02]  /*a6e0*/  SYNCS.PHASECHK.TRANS64.TRYWAIT P0, [R0+URZ], R3 ;  /* 0x00000003000075a7 */ /* 0x0022a400080011ff */
[----:B--2---:R-:W-:Y:S05]  /*a6f0*/  @!P0 NANOSLEEP.SYNCS 0x989680 ;  /* 0x009896800000895d */ /* 0x004fea0003900000 */
[----:B------:R-:W2:Y:S02]  /*a700*/  @!P0 SYNCS.PHASECHK.TRANS64 P0, [R0+URZ], R3 ;  /* 0x00000003000085a7 */ /* 0x000ea400080010ff */
[----:B--2---:R-:W-:Y:S05]  /*a710*/  @!P0 BRA `(.L_x_207) ;  /* 0xfffffffc00f08947 */ /* 0x004fea000383ffff */
[----:B------:R-:W-:Y:S05]  /*a720*/  BRA `(.L_x_208) ;  /* 0xffffff8800c07947 */ /* 0x000fea000383ffff */
.L_x_58:
[----:B---3--:R-:W-:-:S07]  /*a730*/  MOV R0, UR5 ;  /* 0x0000000500007c02 */ /* 0x008fce0008000f00 */
.L_x_209:
[----:B-1----:R1:W2:Y:S02]  /*a740*/  SYNCS.PHASECHK.TRANS64.TRYWAIT P0, [R0+URZ], R3 ;  /* 0x00000003000075a7 */ /* 0x0022a400080011ff */
[----:B--2---:R-:W-:Y:S05]  /*a750*/  @!P0 NANOSLEEP.SYNCS 0x989680 ;  /* 0x009896800000895d */ /* 0x004fea0003900000 */
[----:B------:R-:W2:Y:S02]  /*a760*/  @!P0 SYNCS.PHASECHK.TRANS64 P0, [R0+URZ], R3 ;  /* 0x00000003000085a7 */ /* 0x000ea400080010ff */
[----:B--2---:R-:W-:Y:S05]  /*a770*/  @!P0 BRA `(.L_x_209) ;  /* 0xfffffffc00f08947 */ /* 0x004fea000383ffff */
[----:B------:R-:W-:Y:S05]  /*a780*/  BRA `(.L_x_210) ;  /* 0xffffff8800cc7947 */ /* 0x000fea000383ffff */
.L_x_59:
[----:B---3--:R-:W-:-:S07]  /*a790*/  MOV R0, UR5 ;  /* 0x0000000500007c02 */ /* 0x008fce0008000f00 */
.L_x_211:
[----:B-1----:R1:W2:Y:S02]  /*a7a0*/  SYNCS.PHASECHK.TRANS64.TRYWAIT P0, [R0+URZ], R3 ;  /* 0x00000003000075a7 */ /* 0x0022a400080011ff */
[----:B--2---:R-:W-:Y:S05]  /*a7b0*/  @!P0 NANOSLEEP.SYNCS 0x989680 ;  /* 0x009896800000895d */ /* 0x004fea0003900000 */
[----:B------:R-:W2:Y:S02]  /*a7c0*/  @!P0 SYNCS.PHASECHK.TRANS64 P0, [R0+URZ], R3 ;  /* 0x00000003000085a7 */ /* 0x000ea400080010ff */
[----:B--2---:R-:W-:Y:S05]  /*a7d0*/  @!P0 BRA `(.L_x_211) ;  /* 0xfffffffc00f08947 */ /* 0x004fea000383ffff */
[----:B------:R-:W-:Y:S05]  /*a7e0*/  BRA `(.L_x_212) ;  /* 0xffffff8800d87947 */ /* 0x000fea000383ffff */
.L_x_60:
[----:B---3--:R-:W-:-:S07]  /*a7f0*/  MOV R0, UR5 ;  /* 0x0000000500007c02 */ /* 0x008fce0008000f00 */
.L_x_213:
[----:B-1----:R1:W2:Y:S02]  /*a800*/  SYNCS.PHASECHK.TRANS64.TRYWAIT P0, [R0+URZ], R3 ;  /* 0x00000003000075a7 */ /* 0x0022a400080011ff */
[----:B--2---:R-:W-:Y:S05]  /*a810*/  @!P0 NANOSLEEP.SYNCS 0x989680 ;  /* 0x009896800000895d */ /* 0x004fea0003900000 */
[----:B------:R-:W2:Y:S02]  /*a820*/  @!P0 SYNCS.PHASECHK.TRANS64 P0, [R0+URZ], R3 ;  /* 0x00000003000085a7 */ /* 0x000ea400080010ff */
[----:B--2---:R-:W-:Y:S05]  /*a830*/  @!P0 BRA `(.L_x_213) ;  /* 0xfffffffc00f08947 */ /* 0x004fea000383ffff */
[----:B------:R-:W-:Y:S05]  /*a840*/  BRA `(.L_x_214) ;  /* 0xffffff8800e47947 */ /* 0x000fea000383ffff */
.L_x_61:
[----:B---3--:R-:W-:-:S07]  /*a850*/  MOV R0, UR5 ;  /* 0x0000000500007c02 */ /* 0x008fce0008000f00 */
.L_x_215:
[----:B-1----:R1:W2:Y:S02]  /*a860*/  SYNCS.PHASECHK.TRANS64.TRYWAIT P0, [R0+URZ], R3 ;  /* 0x00000003000075a7 */ /* 0x0022a400080011ff */
[----:B--2---:R-:W-:Y:S05]  /*a870*/  @!P0 NANOSLEEP.SYNCS 0x989680 ;  /* 0x009896800000895d */ /* 0x004fea0003900000 */
[----:B------:R-:W2:Y:S02]  /*a880*/  @!P0 SYNCS.PHASECHK.TRANS64 P0, [R0+URZ], R3 ;  /* 0x00000003000085a7 */ /* 0x000ea400080010ff */
[----:B--2---:R-:W-:Y:S05]  /*a890*/  @!P0 BRA `(.L_x_215) ;  /* 0xfffffffc00f08947 */ /* 0x004fea000383ffff */
[----:B------:R-:W-:Y:S05]  /*a8a0*/  BRA `(.L_x_216) ;  /* 0xffffff8800f07947 */ /* 0x000fea000383ffff */
.L_x_62:
[----:B---3--:R-:W-:-:S07]  /*a8b0*/  MOV R0, UR5 ;  /* 0x0000000500007c02 */ /* 0x008fce0008000f00 */
.L_x_217:
[----:B-1----:R1:W2:Y:S02]  /*a8c0*/  SYNCS.PHASECHK.TRANS64.TRYWAIT P0, [R0+URZ], R3 ;  /* 0x00000003000075a7 */ /* 0x0022a400080011ff */
[----:B--2---:R-:W-:Y:S05]  /*a8d0*/  @!P0 NANOSLEEP.SYNCS 0x989680 ;  /* 0x009896800000895d */ /* 0x004fea0003900000 */
[----:B------:R-:W2:Y:S02]  /*a8e0*/  @!P0 SYNCS.PHASECHK.TRANS64 P0, [R0+URZ], R3 ;  /* 0x00000003000085a7 */ /* 0x000ea400080010ff */
[----:B--2---:R-:W-:Y:S05]  /*a8f0*/  @!P0 BRA `(.L_x_217) ;  /* 0xfffffffc00f08947 */ /* 0x004fea000383ffff */
[----:B------:R-:W-:Y:S05]  /*a900*/  BRA `(.L_x_218) ;  /* 0xffffff8800fc7947 */ /* 0x000fea000383ffff */
.L_x_63:
[----:B---3--:R-:W-:-:S07]  /*a910*/  MOV R0, UR5 ;  /* 0x0000000500007c02 */ /* 0x008fce0008000f00 */
.L_x_219:
[----:B-1----:R1:W2:Y:S02]  /*a920*/  SYNCS.PHASECHK.TRANS64.TRYWAIT P0, [R0+URZ], R3 ;  /* 0x00000003000075a7 */ /* 0x0022a400080011ff */
[----:B--2---:R-:W-:Y:S05]  /*a930*/  @!P0 NANOSLEEP.SYNCS 0x989680 ;  /* 0x009896800000895d */ /* 0x004fea0003900000 */
[----:B------:R-:W2:Y:S02]  /*a940*/  @!P0 SYNCS.PHASECHK.TRANS64 P0, [R0+URZ], R3 ;  /* 0x00000003000085a7 */ /* 0x000ea400080010ff */
[----:B--2---:R-:W-:Y:S05]  /*a950*/  @!P0 BRA `(.L_x_219) ;  /* 0xfffffffc00f08947 */ /* 0x004fea000383ffff */
[----:B------:R-:W-:Y:S05]  /*a960*/  BRA `(.L_x_220) ;  /* 0xffffff8c00087947 */ /* 0x000fea000383ffff */
.L_x_64:
[----:B---3--:R-:W-:-:S07]  /*a970*/  MOV R0, UR5 ;  /* 0x0000000500007c02 */ /* 0x008fce0008000f00 */
.L_x_221:
[----:B-1----:R1:W2:Y:S02]  /*a980*/  SYNCS.PHASECHK.TRANS64.TRYWAIT P0, [R0+URZ], R3 ;  /* 0x00000003000075a7 */ /* 0x0022a400080011ff */
[----:B--2---:R-:W-:Y:S05]  /*a990*/  @!P0 NANOSLEEP.SYNCS 0x989680 ;  /* 0x009896800000895d */ /* 0x004fea0003900000 */
[----:B------:R-:W2:Y:S02]  /*a9a0*/  @!P0 SYNCS.PHASECHK.TRANS64 P0, [R0+URZ], R3 ;  /* 0x00000003000085a7 */ /* 0x000ea400080010ff */
[----:B--2---:R-:W-:Y:S05]  /*a9b0*/  @!P0 BRA `(.L_x_221) ;  /* 0xfffffffc00f08947 */ /* 0x004fea000383ffff */
[----:B------:R-:W-:Y:S05]  /*a9c0*/  BRA `(.L_x_222) ;  /* 0xffffff8c00147947 */ /* 0x000fea000383ffff */
.L_x_65:
[----:B---3--:R-:W-:-:S07]  /*a9d0*/  MOV R0, UR5 ;  /* 0x0000000500007c02 */ /* 0x008fce0008000f00 */
.L_x_223:
[----:B-1----:R1:W2:Y:S02]  /*a9e0*/  SYNCS.PHASECHK.TRANS64.TRYWAIT P0, [R0+URZ], R3 ;  /* 0x00000003000075a7 */ /* 0x0022a400080011ff */
[----:B--2---:R-:W-:Y:S05]  /*a9f0*/  @!P0 NANOSLEEP.SYNCS 0x989680 ;  /* 0x009896800000895d */ /* 0x004fea0003900000 */
[----:B------:R-:W2:Y:S02]  /*aa00*/  @!P0 SYNCS.PHASECHK.TRANS64 P0, [R0+URZ], R3 ;  /* 0x00000003000085a7 */ /* 0x000ea400080010ff */
[----:B--2---:R-:W-:Y:S05]  /*aa10*/  @!P0 BRA `(.L_x_223) ;  /* 0xfffffffc00f08947 */ /* 0x004fea000383ffff */
[----:B------:R-:W-:Y:S05]  /*aa20*/  BRA `(.L_x_224) ;  /* 0xffffff8c00207947 */ /* 0x000fea000383ffff */
.L_x_66:
[----:B---3--:R-:W-:-:S07]  /*aa30*/  MOV R0, UR5 ;  /* 0x0000000500007c02 */ /* 0x008fce0008000f00 */
.L_x_225:
[----:B-1----:R1:W2:Y:S02]  /*aa40*/  SYNCS.PHASECHK.TRANS64.TRYWAIT P0, [R0+URZ], R3 ;  /* 0x00000003000075a7 */ /* 0x0022a400080011ff */
[----:B--2---:R-:W-:Y:S05]  /*aa50*/  @!P0 NANOSLEEP.SYNCS 0x989680 ;  /* 0x009896800000895d */ /* 0x004fea0003900000 */
[----:B------:R-:W2:Y:S02]  /*aa60*/  @!P0 SYNCS.PHASECHK.TRANS64 P0, [R0+URZ], R3 ;  /* 0x00000003000085a7 */ /* 0x000ea400080010ff */
[----:B--2---:R-:W-:Y:S05]  /*aa70*/  @!P0 BRA `(.L_x_225) ;  /* 0xfffffffc00f08947 */ /* 0x004fea000383ffff */
[----:B------:R-:W-:Y:S05]  /*aa80*/  BRA `(.L_x_226) ;  /* 0xffffff8c002c7947 */ /* 0x000fea000383ffff */
.L_x_67:
[----:B---3--:R-:W-:-:S07]  /*aa90*/  MOV R0, UR5 ;  /* 0x0000000500007c02 */ /* 0x008fce0008000f00 */
.L_x_227:
[----:B-1----:R1:W2:Y:S02]  /*aaa0*/  SYNCS.PHASECHK.TRANS64.TRYWAIT P0, [R0+URZ], R3 ;  /* 0x00000003000075a7 */ /* 0x0022a400080011ff */
[----:B--2---:R-:W-:Y:S05]  /*aab0*/  @!P0 NANOSLEEP.SYNCS 0x989680 ;  /* 0x009896800000895d */ /* 0x004fea0003900000 */
[----:B------:R-:W2:Y:S02]  /*aac0*/  @!P0 SYNCS.PHASECHK.TRANS64 P0, [R0+URZ], R3 ;  /* 0x00000003000085a7 */ /* 0x000ea400080010ff */
[----:B--2---:R-:W-:Y:S05]  /*aad0*/  @!P0 BRA `(.L_x_227) ;  /* 0xfffffffc00f08947 */ /* 0x004fea000383ffff */
[----:B------:R-:W-:Y:S05]  /*aae0*/  BRA `(.L_x_228) ;  /* 0xffffff8c00387947 */ /* 0x000fea000383ffff */
.L_x_68:
[----:B---3--:R-:W-:-:S07]  /*aaf0*/  MOV R0, UR5 ;  /* 0x0000000500007c02 */ /* 0x008fce0008000f00 */
.L_x_229:
[----:B-1----:R1:W2:Y:S02]  /*ab00*/  SYNCS.PHASECHK.TRANS64.TRYWAIT P0, [R0+URZ], R3 ;  /* 0x00000003000075a7 */ /* 0x0022a400080011ff */
[----:B--2---:R-:W-:Y:S05]  /*ab10*/  @!P0 NANOSLEEP.SYNCS 0x989680 ;  /* 0x009896800000895d */ /* 0x004fea0003900000 */
[----:B------:R-:W2:Y:S02]  /*ab20*/  @!P0 SYNCS.PHASECHK.TRANS64 P0, [R0+URZ], R3 ;  /* 0x00000003000085a7 */ /* 0x000ea400080010ff */
[----:B--2---:R-:W-:Y:S05]  /*ab30*/  @!P0 BRA `(.L_x_229) ;  /* 0xfffffffc00f08947 */ /* 0x004fea000383ffff */
[----:B------:R-:W-:Y:S05]  /*ab40*/  BRA `(.L_x_230) ;  /* 0xffffff8c00447947 */ /* 0x000fea000383ffff */
.L_x_69:
[----:B---3--:R-:W-:-:S07]  /*ab50*/  MOV R0, UR5 ;  /* 0x0000000500007c02 */ /* 0x008fce0008000f00 */
.L_x_231:
[----:B-1----:R1:W2:Y:S02]  /*ab60*/  SYNCS.PHASECHK.TRANS64.TRYWAIT P0, [R0+URZ], R3 ;  /* 0x00000003000075a7 */ /* 0x0022a400080011ff */
[----:B--2---:R-:W-:Y:S05]  /*ab70*/  @!P0 NANOSLEEP.SYNCS 0x989680 ;  /* 0x009896800000895d */ /* 0x004fea0003900000 */
[----:B------:R-:W2:Y:S02]  /*ab80*/  @!P0 SYNCS.PHASECHK.TRANS64 P0, [R0+URZ], R3 ;  /* 0x00000003000085a7 */ /* 0x000ea400080010ff */
[----:B--2---:R-:W-:Y:S05]  /*ab90*/  @!P0 BRA `(.L_x_231) ;  /* 0xfffffffc00f08947 */ /* 0x004fea000383ffff */
[----:B------:R-:W-:Y:S05]  /*aba0*/  BRA `(.L_x_232) ;  /* 0xffffff8c00507947 */ /* 0x000fea000383ffff */
.L_x_70:
[----:B---3--:R-:W-:-:S07]  /*abb0*/  MOV R0, UR5 ;  /* 0x0000000500007c02 */ /* 0x008fce0008000f00 */
.L_x_233:
[----:B-1----:R1:W2:Y:S02]  /*abc0*/  SYNCS.PHASECHK.TRANS64.TRYWAIT P0, [R0+URZ], R3 ;  /* 0x00000003000075a7 */ /* 0x0022a400080011ff */
[----:B--2---:R-:W-:Y:S05]  /*abd0*/  @!P0 NANOSLEEP.SYNCS 0x989680 ;  /* 0x009896800000895d */ /* 0x004fea0003900000 */
[----:B------:R-:W2:Y:S02]  /*abe0*/  @!P0 SYNCS.PHASECHK.TRANS64 P0, [R0+URZ], R3 ;  /* 0x00000003000085a7 */ /* 0x000ea400080010ff */
[----:B--2---:R-:W-:Y:S05]  /*abf0*/  @!P0 BRA `(.L_x_233) ;  /* 0xfffffffc00f08947 */ /* 0x004fea000383ffff */
[----:B------:R-:W-:Y:S05]  /*ac00*/  BRA `(.L_x_234) ;  /* 0xffffff8c005c7947 */ /* 0x000fea000383ffff */
.L_x_71:
[----:B---3--:R-:W-:-:S07]  /*ac10*/  MOV R0, UR5 ;  /* 0x0000000500007c02 */ /* 0x008fce0008000f00 */
.L_x_235:
[----:B-1----:R1:W2:Y:S02]  /*ac20*/  SYNCS.PHASECHK.TRANS64.TRYWAIT P0, [R0+URZ], R3 ;  /* 0x00000003000075a7 */ /* 0x0022a400080011ff */
[----:B--2---:R-:W-:Y:S05]  /*ac30*/  @!P0 NANOSLEEP.SYNCS 0x989680 ;  /* 0x009896800000895d */ /* 0x004fea0003900000 */
[----:B------:R-:W2:Y:S02]  /*ac40*/  @!P0 SYNCS.PHASECHK.TRANS64 P0, [R0+URZ], R3 ;  /* 0x00000003000085a7 */ /* 0x000ea400080010ff */
[----:B--2---:R-:W-:Y:S05]  /*ac50*/  @!P0 BRA `(.L_x_235) ;  /* 0xfffffffc00f08947 */ /* 0x004fea000383ffff */
[----:B------:R-:W-:Y:S05]  /*ac60*/  BRA `(.L_x_236) ;  /* 0xffffff8c00687947 */ /* 0x000fea000383ffff */
.L_x_72:
[----:B---3--:R-:W-:-:S07]  /*ac70*/  MOV R0, UR5 ;  /* 0x0000000500007c02 */ /* 0x008fce0008000f00 */
.L_x_237:
[----:B-1----:R1:W2:Y:S02]  /*ac80*/  SYNCS.PHASECHK.TRANS64.TRYWAIT P0, [R0+URZ], R3 ;  /* 0x00000003000075a7 */ /* 0x0022a400080011ff */
[----:B--2---:R-:W-:Y:S05]  /*ac90*/  @!P0 NANOSLEEP.SYNCS 0x989680 ;  /* 0x009896800000895d */ /* 0x004fea0003900000 */
[----:B------:R-:W2:Y:S02]  /*aca0*/  @!P0 SYNCS.PHASECHK.TRANS64 P0, [R0+URZ], R3 ;  /* 0x00000003000085a7 */ /* 0x000ea400080010ff */
[----:B--2---:R-:W-:Y:S05]  /*acb0*/  @!P0 BRA `(.L_x_237) ;  /* 0xfffffffc00f08947 */ /* 0x004fea000383ffff */
[----:B------:R-:W-:Y:S05]  /*acc0*/  BRA `(.L_x_238) ;  /* 0xffffff8c00747947 */ /* 0x000fea000383ffff */
.L_x_73:
[----:B---3--:R-:W-:-:S07]  /*acd0*/  MOV R0, UR5 ;  /* 0x0000000500007c02 */ /* 0x008fce0008000f00 */
.L_x_239:
[----:B-1----:R1:W2:Y:S02]  /*ace0*/  SYNCS.PHASECHK.TRANS64.TRYWAIT P0, [R0+URZ], R3 ;  /* 0x00000003000075a7 */ /* 0x0022a400080011ff */
[----:B--2---:R-:W-:Y:S05]  /*acf0*/  @!P0 NANOSLEEP.SYNCS 0x989680 ;  /* 0x009896800000895d */ /* 0x004fea0003900000 */
[----:B------:R-:W2:Y:S02]  /*ad00*/  @!P0 SYNCS.PHASECHK.TRANS64 P0, [R0+URZ], R3 ;  /* 0x00000003000085a7 */ /* 0x000ea400080010ff */
[----:B--2---:R-:W-:Y:S05]  /*ad10*/  @!P0 BRA `(.L_x_239) ;  /* 0xfffffffc00f08947 */ /* 0x004fea000383ffff */
[----:B------:R-:W-:Y:S05]  /*ad20*/  BRA `(.L_x_240) ;  /* 0xffffff8c00807947 */ /* 0x000fea000383ffff */
.L_x_74:
[----:B---3--:R-:W-:-:S07]  /*ad30*/  MOV R0, UR5 ;  /* 0x0000000500007c02 */ /* 0x008fce0008000f00 */
.L_x_241:
[----:B-1----:R1:W2:Y:S02]  /*ad40*/  SYNCS.PHASECHK.TRANS64.TRYWAIT P0, [R0+URZ], R3 ;  /* 0x00000003000075a7 */ /* 0x0022a400080011ff */
[----:B--2---:R-:W-:Y:S05]  /*ad50*/  @!P0 NANOSLEEP.SYNCS 0x989680 ;  /* 0x009896800000895d */ /* 0x004fea0003900000 */
[----:B------:R-:W2:Y:S02]  /*ad60*/  @!P0 SYNCS.PHASECHK.TRANS64 P0, [R0+URZ], R3 ;  /* 0x00000003000085a7 */ /* 0x000ea400080010ff */
[----:B--2---:R-:W-:Y:S05]  /*ad70*/  @!P0 BRA `(.L_x_241) ;  /* 0xfffffffc00f08947 */ /* 0x004fea000383ffff */
[----:B------:R-:W-:Y:S05]  /*ad80*/  BRA `(.L_x_242) ;  /* 0xffffff8c008c7947 */ /* 0x000fea000383ffff */
.L_x_75:
[----:B---3--:R-:W-:-:S07]  /*ad90*/  MOV R0, UR5 ;  /* 0x0000000500007c02 */ /* 0x008fce0008000f00 */
.L_x_243:
[----:B-1----:R1:W2:Y:S02]  /*ada0*/  SYNCS.PHASECHK.TRANS64.TRYWAIT P0, [R0+URZ], R3 ;  /* 0x00000003000075a7 */ /* 0x0022a400080011ff */
[----:B--2---:R-:W-:Y:S05]  /*adb0*/  @!P0 NANOSLEEP.SYNCS 0x989680 ;  /* 0x009896800000895d */ /* 0x004fea0003900000 */
[----:B------:R-:W2:Y:S02]  /*adc0*/  @!P0 SYNCS.PHASECHK.TRANS64 P0, [R0+URZ], R3 ;  /* 0x00000003000085a7 */ /* 0x000ea400080010ff */
[----:B--2---:R-:W-:Y:S05]  /*add0*/  @!P0 BRA `(.L_x_243) ;  /* 0xfffffffc00f08947 */ /* 0x004fea000383ffff */
[----:B------:R-:W-:Y:S05]  /*ade0*/  BRA `(.L_x_244) ;  /* 0xffffff8c00987947 */ /* 0x000fea000383ffff */
.L_x_76:
[----:B---3--:R-:W-:-:S07]  /*adf0*/  MOV R0, UR5 ;  /* 0x0000000500007c02 */ /* 0x008fce0008000f00 */
.L_x_245:
[----:B-1----:R1:W2:Y:S02]  /*ae00*/  SYNCS.PHASECHK.TRANS64.TRYWAIT P0, [R0+URZ], R3 ;  /* 0x00000003000075a7 */ /* 0x0022a400080011ff */
[----:B--2---:R-:W-:Y:S05]  /*ae10*/  @!P0 NANOSLEEP.SYNCS 0x989680 ;  /* 0x009896800000895d */ /* 0x004fea0003900000 */
[----:B------:R-:W2:Y:S02]  /*ae20*/  @!P0 SYNCS.PHASECHK.TRANS64 P0, [R0+URZ], R3 ;  /* 0x00000003000085a7 */ /* 0x000ea400080010ff */
[----:B--2---:R-:W-:Y:S05]  /*ae30*/  @!P0 BRA `(.L_x_245) ;  /* 0xfffffffc00f08947 */ /* 0x004fea000383ffff */
[----:B------:R-:W-:Y:S05]  /*ae40*/  BRA `(.L_x_246) ;  /* 0xffffff8c00a47947 */ /* 0x000fea000383ffff */
.L_x_77:
[----:B---3--:R-:W-:-:S07]  /*ae50*/  MOV R0, UR5 ;  /* 0x0000000500007c02 */ /* 0x008fce0008000f00 */
.L_x_247:
[----:B-1----:R1:W2:Y:S02]  /*ae60*/  SYNCS.PHASECHK.TRANS64.TRYWAIT P0, [R0+URZ], R3 ;  /* 0x00000003000075a7 */ /* 0x0022a400080011ff */
[----:B--2---:R-:W-:Y:S05]  /*ae70*/  @!P0 NANOSLEEP.SYNCS 0x989680 ;  /* 0x009896800000895d */ /* 0x004fea0003900000 */
[----:B------:R-:W2:Y:S02]  /*ae80*/  @!P0 SYNCS.PHASECHK.TRANS64 P0, [R0+URZ], R3 ;  /* 0x00000003000085a7 */ /* 0x000ea400080010ff */
[----:B--2---:R-:W-:Y:S05]  /*ae90*/  @!P0 BRA `(.L_x_247) ;  /* 0xfffffffc00f08947 */ /* 0x004fea000383ffff */
[----:B------:R-:W-:Y:S05]  /*aea0*/  BRA `(.L_x_248) ;  /* 0xffffff8c00b07947 */ /* 0x000fea000383ffff */
.L_x_78:
[----:B---3--:R-:W-:-:S07]  /*aeb0*/  MOV R0, UR5 ;  /* 0x0000000500007c02 */ /* 0x008fce0008000f00 */
.L_x_249:
[----:B-1----:R1:W2:Y:S02]  /*aec0*/  SYNCS.PHASECHK.TRANS64.TRYWAIT P0, [R0+URZ], R3 ;  /* 0x00000003000075a7 */ /* 0x0022a400080011ff */
[----:B--2---:R-:W-:Y:S05]  /*aed0*/  @!P0 NANOSLEEP.SYNCS 0x989680 ;  /* 0x009896800000895d */ /* 0x004fea0003900000 */
[----:B------:R-:W2:Y:S02]  /*aee0*/  @!P0 SYNCS.PHASECHK.TRANS64 P0, [R0+URZ], R3 ;  /* 0x00000003000085a7 */ /* 0x000ea400080010ff */
[----:B--2---:R-:W-:Y:S05]  /*aef0*/  @!P0 BRA `(.L_x_249) ;  /* 0xfffffffc00f08947 */ /* 0x004fea000383ffff */
[----:B------:R-:W-:Y:S05]  /*af00*/  BRA `(.L_x_250) ;  /* 0xffffff8c00bc7947 */ /* 0x000fea000383ffff */
.L_x_79:
[----:B---3--:R-:W-:-:S07]  /*af10*/  MOV R0, UR5 ;  /* 0x0000000500007c02 */ /* 0x008fce0008000f00 */
.L_x_251:
[----:B-1----:R1:W2:Y:S02]  /*af20*/  SYNCS.PHASECHK.TRANS64.TRYWAIT P0, [R0+URZ], R3 ;  /* 0x00000003000075a7 */ /* 0x0022a400080011ff */
[----:B--2---:R-:W-:Y:S05]  /*af30*/  @!P0 NANOSLEEP.SYNCS 0x989680 ;  /* 0x009896800000895d */ /* 0x004fea0003900000 */
[----:B------:R-:W2:Y:S02]  /*af40*/  @!P0 SYNCS.PHASECHK.TRANS64 P0, [R0+URZ], R3 ;  /* 0x00000003000085a7 */ /* 0x000ea400080010ff */
[----:B--2---:R-:W-:Y:S05]  /*af50*/  @!P0 BRA `(.L_x_251) ;  /* 0xfffffffc00f08947 */ /* 0x004fea000383ffff */
[----:B------:R-:W-:Y:S05]  /*af60*/  BRA `(.L_x_252) ;  /* 0xffffff8c00c87947 */ /* 0x000fea000383ffff */
.L_x_80:
[----:B---3--:R-:W-:-:S07]  /*af70*/  MOV R0, UR5 ;  /* 0x0000000500007c02 */ /* 0x008fce0008000f00 */
.L_x_253:
[----:B-1----:R1:W2:Y:S02]  /*af80*/  SYNCS.PHASECHK.TRANS64.TRYWAIT P0, [R0+URZ], R3 ;  /* 0x00000003000075a7 */ /* 0x0022a400080011ff */
[----:B--2---:R-:W-:Y:S05]  /*af90*/  @!P0 NANOSLEEP.SYNCS 0x989680 ;  /* 0x009896800000895d */ /* 0x004fea0003900000 */
[----:B------:R-:W2:Y:S02]  /*afa0*/  @!P0 SYNCS.PHASECHK.TRANS64 P0, [R0+URZ], R3 ;  /* 0x00000003000085a7 */ /* 0x000ea400080010ff */
[----:B--2---:R-:W-:Y:S05]  /*afb0*/  @!P0 BRA `(.L_x_253) ;  /* 0xfffffffc00f08947 */ /* 0x004fea000383ffff */
[----:B------:R-:W-:Y:S05]  /*afc0*/  BRA `(.L_x_254) ;  /* 0xffffff8c00d47947 */ /* 0x000fea000383ffff */
.L_x_81:
[----:B---3--:R-:W-:-:S07]  /*afd0*/  MOV R0, UR5 ;  /* 0x0000000500007c02 */ /* 0x008fce0008000f00 */
.L_x_255:
[----:B-1----:R1:W2:Y:S02]  /*afe0*/  SYNCS.PHASECHK.TRANS64.TRYWAIT P0, [R0+URZ], R3 ;  /* 0x00000003000075a7 */ /* 0x0022a400080011ff */
[----:B--2---:R-:W-:Y:S05]  /*aff0*/  @!P0 NANOSLEEP.SYNCS 0x989680 ;  /* 0x009896800000895d */ /* 0x004fea0003900000 */
[----:B------:R-:W2:Y:S02]  /*b000*/  @!P0 SYNCS.PHASECHK.TRANS64 P0, [R0+URZ], R3 ;  /* 0x00000003000085a7 */ /* 0x000ea400080010ff */
[----:B--2---:R-:W-:Y:S05]  /*b010*/  @!P0 BRA `(.L_x_255) ;  /* 0xfffffffc00f08947 */ /* 0x004fea000383ffff */
[----:B------:R-:W-:Y:S05]  /*b020*/  BRA `(.L_x_256) ;  /* 0xffffff8c00e07947 */ /* 0x000fea000383ffff */
.L_x_82:
[----:B---3--:R-:W-:-:S07]  /*b030*/  MOV R0, UR5 ;  /* 0x0000000500007c02 */ /* 0x008fce0008000f00 */
.L_x_257:
[----:B-1----:R1:W2:Y:S02]  /*b040*/  SYNCS.PHASECHK.TRANS64.TRYWAIT P0, [R0+URZ], R3 ;  /* 0x00000003000075a7 */ /* 0x0022a400080011ff */
[----:B--2---:R-:W-:Y:S05]  /*b050*/  @!P0 NANOSLEEP.SYNCS 0x989680 ;  /* 0x009896800000895d */ /* 0x004fea0003900000 */
[----:B------:R-:W2:Y:S02]  /*b060*/  @!P0 SYNCS.PHASECHK.TRANS64 P0, [R0+URZ], R3 ;  /* 0x00000003000085a7 */ /* 0x000ea400080010ff */
[----:B--2---:R-:W-:Y:S05]  /*b070*/  @!P0 BRA `(.L_x_257) ;  /* 0xfffffffc00f08947 */ /* 0x004fea000383ffff */
[----:B------:R-:W-:Y:S05]  /*b080*/  BRA `(.L_x_258) ;  /* 0xffffff8c00ec7947 */ /* 0x000fea000383ffff */
.L_x_85:
[----:B-1----:R1:W2:Y:S02]  /*b090*/  SYNCS.PHASECHK.TRANS64.TRYWAIT P0, [R0+URZ+0x320], R4 ;  /* 0x00032004000075a7 */ /* 0x0022a400080011ff */
[----:B--2---:R-:W-:Y:S05]  /*b0a0*/  @!P0 NANOSLEEP.SYNCS 0x989680 ;  /* 0x009896800000895d */ /* 0x004fea0003900000 */
[----:B------:R-:W2:Y:S02]  /*b0b0*/  @!P0 SYNCS.PHASECHK.TRANS64 P0, [R0+URZ+0x320], R4 ;  /* 0x00032004000085a7 */ /* 0x000ea400080010ff */
[----:B--2---:R-:W-:Y:S05]  /*b0c0*/  @!P0 BRA `(.L_x_85) ;  /* 0xfffffffc00f08947 */ /* 0x004fea000383ffff */
[----:B------:R-:W-:Y:S05]  /*b0d0*/  BRA `(.L_x_259) ;  /* 0xffffff90004c7947 */ /* 0x000fea000383ffff */
.L_x_86:
[----:B------:R-:W-:-:S07]  /*b0e0*/  MOV R0, UR5 ;  /* 0x0000000500007c02 */ /* 0x000fce0008000f00 */
.L_x_260:
[----:B-1----:R1:W2:Y:S02]  /*b0f0*/  SYNCS.PHASECHK.TRANS64.TRYWAIT P0, [R0+URZ+0x2d0], R5 ;  /* 0x0002d005000075a7 */ /* 0x0022a400080011ff */
[----:B--2---:R-:W-:Y:S05]  /*b100*/  @!P0 NANOSLEEP.SYNCS 0x989680 ;  /* 0x009896800000895d */ /* 0x004fea0003900000 */
[----:B------:R-:W2:Y:S02]  /*b110*/  @!P0 SYNCS.PHASECHK.TRANS64 P0, [R0+URZ+0x2d0], R5 ;  /* 0x0002d005000085a7 */ /* 0x000ea400080010ff */
[----:B--2---:R-:W-:Y:S05]  /*b120*/  @!P0 BRA `(.L_x_260) ;  /* 0xfffffffc00f08947 */ /* 0x004fea000383ffff */
[----:B------:R-:W-:Y:S05]  /*b130*/  BRA `(.L_x_261) ;  /* 0xffffff90005c7947 */ /* 0x000fea000383ffff */
.L_x_87:
[----:B-1----:R1:W2:Y:S02]  /*b140*/  SYNCS.PHASECHK.TRANS64.TRYWAIT P1, [R0+URZ+0x2c0], R4 ;  /* 0x0002c004000075a7 */ /* 0x0022a400080211ff */
[----:B--2---:R-:W-:Y:S05]  /*b150*/  @!P1 NANOSLEEP.SYNCS 0x989680 ;  /* 0x009896800000995d */ /* 0x004fea0003900000 */
[----:B------:R-:W2:Y:S02]  /*b160*/  @!P1 SYNCS.PHASECHK.TRANS64 P1, [R0+URZ+0x2c0], R4 ;  /* 0x0002c004000095a7 */ /* 0x000ea400080210ff */
[----:B--2---:R-:W-:Y:S05]  /*b170*/  @!P1 BRA `(.L_x_87) ;  /* 0xfffffffc00f09947 */ /* 0x004fea000383ffff */
[----:B------:R-:W-:Y:S05]  /*b180*/  BRA `(.L_x_262) ;  /* 0xffffff90008c7947 */ /* 0x000fea000383ffff */
.L_x_90:
[----:B------:R-:W-:-:S07]  /*b190*/  MOV R0, UR5 ;  /* 0x0000000500007c02 */ /* 0x000fce0008000f00 */
.L_x_263:
[----:B-1----:R1:W2:Y:S02]  /*b1a0*/  SYNCS.PHASECHK.TRANS64.TRYWAIT P0, [R0+URZ+0x2d0], R2 ;  /* 0x0002d002000075a7 */ /* 0x0022a400080011ff */
[----:B--2---:R-:W-:Y:S05]  /*b1b0*/  @!P0 NANOSLEEP.SYNCS 0x989680 ;  /* 0x009896800000895d */ /* 0x004fea0003900000 */
[----:B------:R-:W2:Y:S02]  /*b1c0*/  @!P0 SYNCS.PHASECHK.TRANS64 P0, [R0+URZ+0x2d0], R2 ;  /* 0x0002d002000085a7 */ /* 0x000ea400080010ff */
[----:B--2---:R-:W-:Y:S05]  /*b1d0*/  @!P0 BRA `(.L_x_263) ;  /* 0xfffffffc00f08947 */ /* 0x004fea000383ffff */
[----:B------:R-:W-:Y:S05]  /*b1e0*/  BRA `(.L_x_89) ;  /* 0xffffff9000e07947 */ /* 0x000fea000383ffff */
.L_x_99:
[----:B-1----:R-:W-:-:S04]  /*b1f0*/  MOV R4, UR4 ;  /* 0x0000000400047c02 */ /* 0x002fc80008000f00 */
[----:B------:R1:W2:Y:S03]  /*b200*/  SYNCS.PHASECHK.TRANS64.TRYWAIT P0, [R4+URZ+0x8], R5 ;  /* 0x00000805040075a7 */ /* 0x0002a600080011ff */
[----:B--2---:R-:W-:Y:S05]  /*b210*/  @!P0 NANOSLEEP.SYNCS 0x989680 ;  /* 0x009896800000895d */ /* 0x004fea0003900000 */
[----:B------:R-:W2:Y:S02]  /*b220*/  @!P0 SYNCS.PHASECHK.TRANS64 P0, [R4+URZ+0x8], R5 ;  /* 0x00000805040085a7 */ /* 0x000ea400080010ff */
[----:B--2---:R-:W-:Y:S05]  /*b230*/  @!P0 BRA `(.L_x_99) ;  /* 0xfffffffc00ec8947 */ /* 0x004fea000383ffff */
[----:B------:R-:W-:Y:S05]  /*b240*/  BRA `(.L_x_98) ;  /* 0xffffff9400947947 */ /* 0x000fea000383ffff */
.L_x_101:
[----:B------:R-:W-:Y:S01]  /*b250*/  BSSY B0, `(.L_x_264) ;  /* 0x0000006000007945 */ /* 0x000fe20003800000 */
[----:B------:R-:W-:-:S07]  /*b260*/  MOV R15, 0xffffffff ;  /* 0xffffffff000f7802 */ /* 0x000fce0000000f00 */
[----:B-1---5:R-:W-:Y:S05]  /*b270*/  WARPSYNC.COLLECTIVE R15, `(.L_x_265) ;  /* 0x000000000f0c7348 */ /* 0x022fea0003c00000 */
[----:B------:R-:W-:Y:S02]  /*b280*/  ELECT P6, UR79, PT ;  /* 0x00000000004f782f */ /* 0x000fe400038c0000 */
[----:B------:R-:W-:Y:S01]  /*b290*/  MOV R14, UR79 ;  /* 0x0000004f000e7c02 */ /* 0x000fe20008000f00 */
[----:B-1---5:R-:W-:Y:S10]  /*b2a0*/  ENDCOLLECTIVE ;  /* 0x000000000000791b */ /* 0x022ff40003800000 */
.L_x_265:
[----:B------:R-:W-:Y:S05]  /*b2b0*/  BSYNC B0 ;  /* 0x0000000000007941 */ /* 0x000fea0003800000 */
.L_x_264:
[----:B------:R-:W-:Y:S05]  /*b2c0*/  BRA `(.L_x_266) ;  /* 0xffffff9400c47947 */ /* 0x000fea000383ffff */
.L_x_103:
[----:B-1----:R-:W-:-:S04]  /*b2d0*/  MOV R2, UR4 ;  /* 0x0000000400027c02 */ /* 0x002fc80008000f00 */
[----:B------:R1:W2:Y:S03]  /*b2e0*/  SYNCS.PHASECHK.TRANS64.TRYWAIT P0, [R2+URZ+0x8], R3 ;  /* 0x00000803020075a7 */ /* 0x0002a600080011ff */
[----:B--2---:R-:W-:Y:S05]  /*b2f0*/  @!P0 NANOSLEEP.SYNCS 0x989680 ;  /* 0x009896800000895d */ /* 0x004fea0003900000 */
[----:B------:R-:W2:Y:S02]  /*b300*/  @!P0 SYNCS.PHASECHK.TRANS64 P0, [R2+URZ+0x8], R3 ;  /* 0x00000803020085a7 */ /* 0x000ea400080010ff */
[----:B--2---:R-:W-:Y:S05]  /*b310*/  @!P0 BRA `(.L_x_103) ;  /* 0xfffffffc00ec8947 */ /* 0x004fea000383ffff */
[----:B------:R-:W-:Y:S05]  /*b320*/  BRA `(.L_x_102) ;  /* 0xffffff9400c87947 */ /* 0x000fea000383ffff */
.L_x_104:
[----:B-1----:R1:W2:Y:S02]  /*b330*/  SYNCS.PHASECHK.TRANS64.TRYWAIT P0, [R0+URZ+0x2c0], R4 ;  /* 0x0002c004000075a7 */ /* 0x0022a400080011ff */
[----:B--2---:R-:W-:Y:S05]  /*b340*/  @!P0 NANOSLEEP.SYNCS 0x989680 ;  /* 0x009896800000895d */ /* 0x004fea0003900000 */
[----:B------:R-:W2:Y:S02]  /*b350*/  @!P0 SYNCS.PHASECHK.TRANS64 P0, [R0+URZ+0x2c0], R4 ;  /* 0x0002c004000085a7 */ /* 0x000ea400080010ff */
[----:B--2---:R-:W-:Y:S05]  /*b360*/  @!P0 BRA `(.L_x_104) ;  /* 0xfffffffc00f08947 */ /* 0x004fea000383ffff */
[----:B------:R-:W-:Y:S05]  /*b370*/  BRA `(.L_x_267) ;  /* 0xffffff98009c7947 */ /* 0x000fea000383ffff */
.L_x_106:
[----:B------:R-:W-:-:S07]  /*b380*/  MOV R0, UR19 ;  /* 0x0000001300007c02 */ /* 0x000fce0008000f00 */
.L_x_268:
[----:B-1----:R1:W2:Y:S02]  /*b390*/  SYNCS.PHASECHK.TRANS64.TRYWAIT P0, [R0+URZ+0x300], R4 ;  /* 0x00030004000075a7 */ /* 0x0022a400080011ff */
[----:B--2---:R-:W-:Y:S05]  /*b3a0*/  @!P0 NANOSLEEP.SYNCS 0x989680 ;  /* 0x009896800000895d */ /* 0x004fea0003900000 */
[----:B------:R-:W2:Y:S02]  /*b3b0*/  @!P0 SYNCS.PHASECHK.TRANS64 P0, [R0+URZ+0x300], R4 ;  /* 0x00030004000085a7 */ /* 0x000ea400080010ff */
[----:B--2---:R-:W-:Y:S05]  /*b3c0*/  @!P0 BRA `(.L_x_268) ;  /* 0xfffffffc00f08947 */ /* 0x004fea000383ffff */
[----:B------:R-:W-:Y:S05]  /*b3d0*/  BRA `(.L_x_269) ;  /* 0xffffff9800e47947 */ /* 0x000fea000383ffff */
.L_x_109:
[----:B------:R-:W-:Y:S07]  /*b3e0*/  MOV R0, UR7 ;  /* 0x0000000700007c02 */ /* 0x000fee0008000f00 */
.L_x_270:
[----:B-1----:R1:W2:Y:S02]  /*b3f0*/  SYNCS.PHASECHK.TRANS64.TRYWAIT P0, [R0+URZ], R4 ;  /* 0x00000004000075a7 */ /* 0x0022a400080011ff */
[----:B--2---:R-:W-:Y:S05]  /*b400*/  @!P0 NANOSLEEP.SYNCS 0x989680 ;  /* 0x009896800000895d */ /* 0x004fea0003900000 */
[----:B------:R-:W2:Y:S02]  /*b410*/  @!P0 SYNCS.PHASECHK.TRANS64 P0, [R0+URZ], R4 ;  /* 0x00000004000085a7 */ /* 0x000ea400080010ff */
[----:B--2---:R-:W-:Y:S05]  /*b420*/  @!P0 BRA `(.L_x_270) ;  /* 0xfffffffc00f08947 */ /* 0x004fea000383ffff */
[----:B------:R-:W-:Y:S05]  /*b430*/  BRA `(.L_x_108) ;  /* 0xffffff9800fc7947 */ /* 0x000fea000383ffff */
.L_x_113:
[----:B-1----:R-:W-:-:S07]  /*b440*/  MOV R0, UR6 ;  /* 0x0000000600007c02 */ /* 0x002fce0008000f00 */
.L_x_271:
[----:B-1----:R1:W2:Y:S02]  /*b450*/  SYNCS.PHASECHK.TRANS64.TRYWAIT P0, [R0+URZ], R2 ;  /* 0x00000002000075a7 */ /* 0x0022a400080011ff */
[----:B--2---:R-:W-:Y:S05]  /*b460*/  @!P0 NANOSLEEP.SYNCS 0x989680 ;  /* 0x009896800000895d */ /* 0x004fea0003900000 */
[----:B------:R-:W2:Y:S02]  /*b470*/  @!P0 SYNCS.PHASECHK.TRANS64 P0, [R0+URZ], R2 ;  /* 0x00000002000085a7 */ /* 0x000ea400080010ff */
[----:B--2---:R-:W-:Y:S05]  /*b480*/  @!P0 BRA `(.L_x_271) ;  /* 0xfffffffc00f08947 */ /* 0x004fea000383ffff */
[----:B------:R-:W-:Y:S05]  /*b490*/  BRA `(.L_x_272) ;  /* 0xffffff9c00b47947 */ /* 0x000fea000383ffff */
.L_x_114:
[----:B------:R-:W-:-:S07]  /*b4a0*/  MOV R0, UR6 ;  /* 0x0000000600007c02 */ /* 0x000fce0008000f00 */
.L_x_273:
[----:B-1----:R1:W2:Y:S02]  /*b4b0*/  SYNCS.PHASECHK.TRANS64.TRYWAIT P0, [R0+URZ], R3 ;  /* 0x00000003000075a7 */ /* 0x0022a400080011ff */
[----:B--2---:R-:W-:Y:S05]  /*b4c0*/  @!P0 NANOSLEEP.SYNCS 0x989680 ;  /* 0x009896800000895d */ /* 0x004fea0003900000 */
[----:B------:R-:W2:Y:S02]  /*b4d0*/  @!P0 SYNCS.PHASECHK.TRANS64 P0, [R0+URZ], R3 ;  /* 0x00000003000085a7 */ /* 0x000ea400080010ff */
[----:B--2---:R-:W-:Y:S05]  /*b4e0*/  @!P0 BRA `(.L_x_273) ;  /* 0xfffffffc00f08947 */ /* 0x004fea000383ffff */
[----:B------:R-:W-:Y:S05]  /*b4f0*/  BRA `(.L_x_274) ;  /* 0xffffff9c00c07947 */ /* 0x000fea000383ffff */
.L_x_115:
[----:B------:R-:W-:-:S07]  /*b500*/  MOV R0, UR6 ;  /* 0x0000000600007c02 */ /* 0x000fce0008000f00 */
.L_x_275:
[----:B-1----:R1:W2:Y:S02]  /*b510*/  SYNCS.PHASECHK.TRANS64.TRYWAIT P0, [R0+URZ], R3 ;  /* 0x00000003000075a7 */ /* 0x0022a400080011ff */
[----:B--2---:R-:W-:Y:S05]  /*b520*/  @!P0 NANOSLEEP.SYNCS 0x989680 ;  /* 0x009896800000895d */ /* 0x004fea0003900000 */
[----:B------:R-:W2:Y:S02]  /*b530*/  @!P0 SYNCS.PHASECHK.TRANS64 P0, [R0+URZ], R3 ;  /* 0x00000003000085a7 */ /* 0x000ea400080010ff */
[----:B--2---:R-:W-:Y:S05]  /*b540*/  @!P0 BRA `(.L_x_275) ;  /* 0xfffffffc00f08947 */ /* 0x004fea000383ffff */
[----:B------:R-:W-:Y:S05]  /*b550*/  BRA `(.L_x_276) ;  /* 0xffffff9c00cc7947 */ /* 0x000fea000383ffff */
.L_x_118:
[----:B------:R-:W-:-:S07]  /*b560*/  MOV R0, UR11 ;  /* 0x0000000b00007c02 */ /* 0x000fce0008000f00 */
.L_x_277:
[----:B-1----:R1:W2:Y:S02]  /*b570*/  SYNCS.PHASECHK.TRANS64.TRYWAIT P1, [R0+URZ+0x340], R2 ;  /* 0x00034002000075a7 */ /* 0x0022a400080211ff */
[----:B--2---:R-:W-:Y:S05]  /*b580*/  @!P1 NANOSLEEP.SYNCS 0x989680 ;  /* 0x009896800000995d */ /* 0x004fea0003900000 */
[----:B------:R-:W2:Y:S02]  /*b590*/  @!P1 SYNCS.PHASECHK.TRANS64 P1, [R0+URZ+0x340], R2 ;  /* 0x00034002000095a7 */ /* 0x000ea400080210ff */
[----:B--2---:R-:W-:Y:S05]  /*b5a0*/  @!P1 BRA `(.L_x_277) ;  /* 0xfffffffc00f09947 */ /* 0x004fea000383ffff */
[----:B------:R-:W-:Y:S05]  /*b5b0*/  BRA `(.L_x_278) ;  /* 0xffffffa000187947 */ /* 0x000fea000383ffff */
.L_x_123:
[----:B--2---:R2:W4:Y:S02]  /*b5c0*/  SYNCS.PHASECHK.TRANS64.TRYWAIT P0, [R0+URZ+0x2c0], R2 ;  /* 0x0002c002000075a7 */ /* 0x00452400080011ff */
[----:B----4-:R-:W-:Y:S05]  /*b5d0*/  @!P0 NANOSLEEP.SYNCS 0x989680 ;  /* 0x009896800000895d */ /* 0x010fea0003900000 */
[----:B------:R-:W4:Y:S02]  /*b5e0*/  @!P0 SYNCS.PHASECHK.TRANS64 P0, [R0+URZ+0x2c0], R2 ;  /* 0x0002c002000085a7 */ /* 0x000f2400080010ff */
[----:B----4-:R-:W-:Y:S05]  /*b5f0*/  @!P0 BRA `(.L_x_123) ;  /* 0xfffffffc00f08947 */ /* 0x010fea000383ffff */
[----:B------:R-:W-:Y:S05]  /*b600*/  BRA `(.L_x_279) ;  /* 0xffffffa400287947 */ /* 0x000fea000383ffff */
.L_x_126:
[----:B------:R-:W-:Y:S07]  /*b610*/  MOV R0, UR7 ;  /* 0x0000000700007c02 */ /* 0x000fee0008000f00 */
.L_x_280:
[----:B--2---:R2:W4:Y:S02]  /*b620*/  SYNCS.PHASECHK.TRANS64.TRYWAIT P0, [R0+URZ+0x2b8], R2 ;  /* 0x0002b802000075a7 */ /* 0x00452400080011ff */
[----:B----4-:R-:W-:Y:S05]  /*b630*/  @!P0 NANOSLEEP.SYNCS 0x989680 ;  /* 0x009896800000895d */ /* 0x010fea0003900000 */
[----:B------:R-:W4:Y:S02]  /*b640*/  @!P0 SYNCS.PHASECHK.TRANS64 P0, [R0+URZ+0x2b8], R2 ;  /* 0x0002b802000085a7 */ /* 0x000f2400080010ff */
[----:B----4-:R-:W-:Y:S05]  /*b650*/  @!P0 BRA `(.L_x_280) ;  /* 0xfffffffc00f08947 */ /* 0x010fea000383ffff */
[----:B------:R-:W-:Y:S05]  /*b660*/  BRA `(.L_x_125) ;  /* 0xffffffa800087947 */ /* 0x000fea000383ffff */
.L_x_129:
[----:B------:R-:W-:Y:S07]  /*b670*/  MOV R0, UR7 ;  /* 0x0000000700007c02 */ /* 0x000fee0008000f00 */
.L_x_281:
[----:B-1----:R1:W2:Y:S02]  /*b680*/  SYNCS.PHASECHK.TRANS64.TRYWAIT P0, [R0+URZ+0x298], R14 ;  /* 0x0002980e000075a7 */ /* 0x0022a400080011ff */
[----:B--2---:R-:W-:Y:S05]  /*b690*/  @!P0 NANOSLEEP.SYNCS 0x989680 ;  /* 0x009896800000895d */ /* 0x004fea0003900000 */
[----:B------:R-:W2:Y:S02]  /*b6a0*/  @!P0 SYNCS.PHASECHK.TRANS64 P0, [R0+URZ+0x298], R14 ;  /* 0x0002980e000085a7 */ /* 0x000ea400080010ff */
[----:B--2---:R-:W-:Y:S05]  /*b6b0*/  @!P0 BRA `(.L_x_281) ;  /* 0xfffffffc00f08947 */ /* 0x004fea000383ffff */
[----:B------:R-:W-:Y:S05]  /*b6c0*/  BRA `(.L_x_282) ;  /* 0xffffffa800807947 */ /* 0x000fea000383ffff */
.L_x_130:
[----:B------:R-:W-:Y:S07]  /*b6d0*/  MOV R0, UR7 ;  /* 0x0000000700007c02 */ /* 0x000fee0008000f00 */
.L_x_283:
[----:B-1----:R1:W2:Y:S02]  /*b6e0*/  SYNCS.PHASECHK.TRANS64.TRYWAIT P0, [R0+URZ+0x2a0], R14 ;  /* 0x0002a00e000075a7 */ /* 0x0022a400080011ff */
[----:B--2---:R-:W-:Y:S05]  /*b6f0*/  @!P0 NANOSLEEP.SYNCS 0x989680 ;  /* 0x009896800000895d */ /* 0x004fea0003900000 */
[----:B------:R-:W2:Y:S02]  /*b700*/  @!P0 SYNCS.PHASECHK.TRANS64 P0, [R0+URZ+0x2a0], R14 ;  /* 0x0002a00e000085a7 */ /* 0x000ea400080010ff */
[----:B--2---:R-:W-:Y:S05]  /*b710*/  @!P0 BRA `(.L_x_283) ;  /* 0xfffffffc00f08947 */ /* 0x004fea000383ffff */
[----:B------:R-:W-:Y:S05]  /*b720*/  BRA `(.L_x_284) ;  /* 0xffffffa800d47947 */ /* 0x000fea000383ffff */
.L_x_131:
[----:B------:R-:W-:Y:S07]  /*b730*/  MOV R0, UR7 ;  /* 0x0000000700007c02 */ /* 0x000fee0008000f00 */
.L_x_285:
[----:B-1----:R1:W2:Y:S02]  /*b740*/  SYNCS.PHASECHK.TRANS64.TRYWAIT P0, [R0+URZ+0x2a8], R14 ;  /* 0x0002a80e000075a7 */ /* 0x0022a400080011ff */
[----:B--2---:R-:W-:Y:S05]  /*b750*/  @!P0 NANOSLEEP.SYNCS 0x989680 ;  /* 0x009896800000895d */ /* 0x004fea0003900000 */
[----:B------:R-:W2:Y:S02]  /*b760*/  @!P0 SYNCS.PHASECHK.TRANS64 P0, [R0+URZ+0x2a8], R14 ;  /* 0x0002a80e000085a7 */ /* 0x000ea400080010ff */
[----:B--2---:R-:W-:Y:S05]  /*b770*/  @!P0 BRA `(.L_x_285) ;  /* 0xfffffffc00f08947 */ /* 0x004fea000383ffff */
[----:B------:R-:W-:Y:S05]  /*b780*/  BRA `(.L_x_286) ;  /* 0xffffffac00747947 */ /* 0x000fea000383ffff */
.L_x_133:
[----:B------:R-:W-:-:S07]  /*b790*/  MOV R0, UR7 ;  /* 0x0000000700007c02 */ /* 0x000fce0008000f00 */
.L_x_287:
[----:B-1----:R1:W4:Y:S02]  /*b7a0*/  SYNCS.PHASECHK.TRANS64.TRYWAIT P0, [R0+URZ+0x298], R2 ;  /* 0x00029802000075a7 */ /* 0x00232400080011ff */
[----:B----4-:R-:W-:Y:S05]  /*b7b0*/  @!P0 NANOSLEEP.SYNCS 0x989680 ;  /* 0x009896800000895d */ /* 0x010fea0003900000 */
[----:B------:R-:W4:Y:S02]  /*b7c0*/  @!P0 SYNCS.PHASECHK.TRANS64 P0, [R0+URZ+0x298], R2 ;  /* 0x00029802000085a7 */ /* 0x000f2400080010ff */
[----:B----4-:R-:W-:Y:S05]  /*b7d0*/  @!P0 BRA `(.L_x_287) ;  /* 0xfffffffc00f08947 */ /* 0x010fea000383ffff */
[----:B------:R-:W-:Y:S05]  /*b7e0*/  BRA `(.L_x_288) ;  /* 0xffffffac00fc7947 */ /* 0x000fea000383ffff */
.L_x_134:
[----:B-1----:R-:W-:-:S07]  /*b7f0*/  MOV R0, UR7 ;  /* 0x0000000700007c02 */ /* 0x002fce0008000f00 */
.L_x_289:
[----:B-1----:R1:W4:Y:S02]  /*b800*/  SYNCS.PHASECHK.TRANS64.TRYWAIT P0, [R0+URZ+0x2a0], R2 ;  /* 0x0002a002000075a7 */ /* 0x00232400080011ff */
[----:B----4-:R-:W-:Y:S05]  /*b810*/  @!P0 NANOSLEEP.SYNCS 0x989680 ;  /* 0x009896800000895d */ /* 0x010fea0003900000 */
[----:B------:R-:W4:Y:S02]  /*b820*/  @!P0 SYNCS.PHASECHK.TRANS64 P0, [R0+URZ+0x2a0], R2 ;  /* 0x0002a002000085a7 */ /* 0x000f2400080010ff */
[----:B----4-:R-:W-:Y:S05]  /*b830*/  @!P0 BRA `(.L_x_289) ;  /* 0xfffffffc00f08947 */ /* 0x010fea000383ffff */
[----:B------:R-:W-:Y:S05]  /*b840*/  BRA `(.L_x_290) ;  /* 0xffffffac00ec7947 */ /* 0x000fea000383ffff */
.L_x_136:
[----:B--2---:R2:W3:Y:S02]  /*b850*/  SYNCS.PHASECHK.TRANS64.TRYWAIT P0, [R0+URZ+0x2c0], R2 ;  /* 0x0002c002000075a7 */ /* 0x0044e400080011ff */
[----:B---3--:R-:W-:Y:S05]  /*b860*/  @!P0 NANOSLEEP.SYNCS 0x989680 ;  /* 0x009896800000895d */ /* 0x008fea0003900000 */
[----:B------:R-:W3:Y:S02]  /*b870*/  @!P0 SYNCS.PHASECHK.TRANS64 P0, [R0+URZ+0x2c0], R2 ;  /* 0x0002c002000085a7 */ /* 0x000ee400080010ff */
[----:B---3--:R-:W-:Y:S05]  /*b880*/  @!P0 BRA `(.L_x_136) ;  /* 0xfffffffc00f08947 */ /* 0x008fea000383ffff */
[----:B------:R-:W-:Y:S05]  /*b890*/  BRA `(.L_x_291) ;  /* 0xffffffb000c87947 */ /* 0x000fea000383ffff */
.L_x_147:
[----:B-1----:R-:W-:Y:S04]  /*b8a0*/  MOV R2, UR48 ;  /* 0x0000003000027c02 */ /* 0x002fe80008000f00 */
[----:B------:R1:W3:Y:S03]  /*b8b0*/  SYNCS.PHASECHK.TRANS64.TRYWAIT P1, [R2+URZ+0x280], R3 ;  /* 0x00028003020075a7 */ /* 0x0002e600080211ff */
[----:B---3--:R-:W-:Y:S05]  /*b8c0*/  @!P1 NANOSLEEP.SYNCS 0x989680 ;  /* 0x009896800000995d */ /* 0x008fea0003900000 */
[----:B------:R-:W3:Y:S02]  /*b8d0*/  @!P1 SYNCS.PHASECHK.TRANS64 P1, [R2+URZ+0x280], R3 ;  /* 0x00028003020095a7 */ /* 0x000ee400080210ff */
[----:B---3--:R-:W-:Y:S05]  /*b8e0*/  @!P1 BRA `(.L_x_147) ;  /* 0xfffffffc00ec9947 */ /* 0x008fea000383ffff */
[----:B------:R-:W-:Y:S05]  /*b8f0*/  BRA `(.L_x_146) ;  /* 0xffffffbc00d47947 */ /* 0x000fea000383ffff */
.L_x_149:
[----:B-1----:R1:W4:Y:S02]  /*b900*/  SYNCS.PHASECHK.TRANS64.TRYWAIT P0, [R112+URZ+0x2e0], R0 ;  /* 0x0002e000700075a7 */ /* 0x00232400080011ff */
[----:B----4-:R-:W-:Y:S05]  /*b910*/  @!P0 NANOSLEEP.SYNCS 0x989680 ;  /* 0x009896800000895d */ /* 0x010fea0003900000 */
[----:B------:R-:W4:Y:S02]  /*b920*/  @!P0 SYNCS.PHASECHK.TRANS64 P0, [R112+URZ+0x2e0], R0 ;  /* 0x0002e000700085a7 */ /* 0x000f2400080010ff */
[----:B----4-:R-:W-:Y:S05]  /*b930*/  @!P0 BRA `(.L_x_149) ;  /* 0xfffffffc00f08947 */ /* 0x010fea000383ffff */
[----:B------:R-:W-:Y:S05]  /*b940*/  BRA `(.L_x_148) ;  /* 0xffffffbc00fc7947 */ /* 0x000fea000383ffff */
.L_x_158:
[----:B--2---:R2:W4:Y:S02]  /*b950*/  SYNCS.PHASECHK.TRANS64.TRYWAIT P0, [R2+URZ+0x280], R0 ;  /* 0x00028000020075a7 */ /* 0x00452400080011ff */
[----:B----4-:R-:W-:Y:S05]  /*b960*/  @!P0 NANOSLEEP.SYNCS 0x989680 ;  /* 0x009896800000895d */ /* 0x010fea0003900000 */
[----:B------:R-:W4:Y:S02]  /*b970*/  @!P0 SYNCS.PHASECHK.TRANS64 P0, [R2+URZ+0x280], R0 ;  /* 0x00028000020085a7 */ /* 0x000f2400080010ff */
[----:B----4-:R-:W-:Y:S05]  /*b980*/  @!P0 BRA `(.L_x_158) ;  /* 0xfffffffc00f08947 */ /* 0x010fea000383ffff */
[----:B------:R-:W-:Y:S05]  /*b990*/  BRA `(.L_x_157) ;  /* 0xffffffc800ec7947 */ /* 0x000fea000383ffff */
.L_x_167:
[----:B--2---:R2:W4:Y:S02]  /*b9a0*/  SYNCS.PHASECHK.TRANS64.TRYWAIT P0, [R4+URZ+0x280], R5 ;  /* 0x00028005040075a7 */ /* 0x00452400080011ff */
[----:B----4-:R-:W-:Y:S05]  /*b9b0*/  @!P0 NANOSLEEP.SYNCS 0x989680 ;  /* 0x009896800000895d */ /* 0x010fea0003900000 */
[----:B------:R-:W4:Y:S02]  /*b9c0*/  @!P0 SYNCS.PHASECHK.TRANS64 P0, [R4+URZ+0x280], R5 ;  /* 0x00028005040085a7 */ /* 0x000f2400080010ff */
[----:B----4-:R-:W-:Y:S05]  /*b9d0*/  @!P0 BRA `(.L_x_167) ;  /* 0xfffffffc00f08947 */ /* 0x010fea000383ffff */
[----:B------:R-:W-:Y:S05]  /*b9e0*/  BRA `(.L_x_166) ;  /* 0xffffffd800087947 */ /* 0x000fea000383ffff */
        .weak           $__internal_0_$__cuda_sm10x_tcgen05_guardrail_trap_col_being_dealloced_not_returned_by_alloc
        .type           $__internal_0_$__cuda_sm10x_tcgen05_guardrail_trap_col_being_dealloced_not_returned_by_alloc,@function
        .size           $__internal_0_$__cuda_sm10x_tcgen05_guardrail_trap_col_being_dealloced_not_returned_by_alloc,($__internal_1_$__cuda_sm10x_tcgen05_guardrail_trap_phase_invalid_during_alloc - $__internal_0_$__cuda_sm10x_tcgen05_guardrail_trap_col_being_dealloced_not_returned_by_alloc)
$__internal_0_$__cuda_sm10x_tcgen05_guardrail_trap_col_being_dealloced_not_returned_by_alloc:
[----:B------:R-:W-:Y:S05]  /*b9f0*/  BPT.TRAP 0x1 ;  /* 0x000000040000795c */ /* 0x000fea0000300000 */
[----:B------:R-:W-:-:S04]  /*ba00*/  HFMA2 R3, -RZ, RZ, 0, 0 ;  /* 0x00000000ff037431 */ /* 0x000fc800000001ff */
[----:B------:R-:W-:Y:S05]  /*ba10*/  RET.REL.NODEC R2 `(_ZN7cutlass13device_kernelINS_4gemm6kernel13GemmUniversalIN4cute5tupleIJiiiiEEENS1_10collective13CollectiveMmaINS1_35MainloopSm100TmaUmmaWarpSpecializedILi40ELi2ELi4ENS5_IJNS4_1CILi2EEENSA_ILi1EEESC_EEEEENS5_IJNSA_ILi128EEENSA_ILi192EEENSA_ILi16EEEEEENS_10bfloat16_tENS5_IJlSC_lEEESJ_SK_NS4_8TiledMMAINS4_8MMA_AtomIJNS4_26SM100_MMA_F16BF16_2x1SM_SSISJ_SJ_fLi128ELi192ELNS4_4UMMA5MajorE0ELSP_0ELNSO_7ScaleInE0ELSQ_0EEEEEENS4_6LayoutINS5_IJSC_SC_SC_EEENS5_IJNSA_ILi0EEESV_SV_EEEEENS5_IJNS4_10UnderscoreESY_SY_EEEEENS4_18SM100_TMA_2SM_LOADENS4_14ComposedLayoutINS4_7SwizzleILi1ELi4ELi3EEENS4_18smem_ptr_flag_bitsILi16EEENST_INS5_IJNSA_ILi8EEESH_EEENS5_IJSH_SC_EEEEEEEvNS4_8identityES11_S1B_vS1C_EENS_8epilogue10collective18CollectiveEpilogueINS1E_23Sm100TmaWarpSpecializedILi3ELi2ELi32ELb1ELb0EEEJNS5_IJNSA_ILi64EEESG_SH_EEENS5_IJNST_IS1J_SC_EENST_INS5_IJNSA_ILi32EEESB_EEENS5_IJSC_NSA_ILi96EEEEEEEEEEESJ_SK_SJ_SK_NS1E_6fusion15FusionCallbacksIS1I_NS1S_17LinearCombinationISJ_fSJ_fLNS_15FloatRoundStyleE2EEES1K_S1R_JEEENS4_5SM1004TMEM4LOAD26SM100_TMEM_LOAD_32dp32b32xENS4_13SM90_TMA_LOADENS12_INS13_ILi2ELi4ELi3EEES16_NST_INS5_IJS17_S1M_EEENS5_IJS1M_SC_EEEEEEENS4_39AutoVectorizingCopyWithAssumedAlignmentILi128EEENS4_14SM90_TMA_STOREES27_S29_S29_EEEvvEEEEvNT_6ParamsE) ;  /* 0xffffff4402787950 */ /* 0x000fea0003c3ffff */
        .weak           $__internal_1_$__cuda_sm10x_tcgen05_guardrail_trap_phase_invalid_during_alloc
        .type           $__internal_1_$__cuda_sm10x_tcgen05_guardrail_trap_phase_invalid_during_alloc,@function
        .size           $__internal_1_$__cuda_sm10x_tcgen05_guardrail_trap_phase_invalid_during_alloc,($__internal_2_$__cuda_sm10x_tcgen05_guardrail_trap_unallocated_columns_being_dealloced - $__internal_1_$__cuda_sm10x_tcgen05_guardrail_trap_phase_invalid_during_alloc)
$__internal_1_$__cuda_sm10x_tcgen05_guardrail_trap_phase_invalid_during_alloc:
[----:B------:R-:W-:Y:S05]  /*ba20*/  BPT.TRAP 0x1 ;  /* 0x000000040000795c */ /* 0x000fea0000300000 */
[----:B------:R-:W-:-:S04]  /*ba30*/  MOV R3, 0x0 ;  /* 0x0000000000037802 */ /* 0x000fc80000000f00 */
[----:B------:R-:W-:Y:S05]  /*ba40*/  RET.REL.NODEC R2 `(_ZN7cutlass13device_kernelINS_4gemm6kernel13GemmUniversalIN4cute5tupleIJiiiiEEENS1_10collective13CollectiveMmaINS1_35MainloopSm100TmaUmmaWarpSpecializedILi40ELi2ELi4ENS5_IJNS4_1CILi2EEENSA_ILi1EEESC_EEEEENS5_IJNSA_ILi128EEENSA_ILi192EEENSA_ILi16EEEEEENS_10bfloat16_tENS5_IJlSC_lEEESJ_SK_NS4_8TiledMMAINS4_8MMA_AtomIJNS4_26SM100_MMA_F16BF16_2x1SM_SSISJ_SJ_fLi128ELi192ELNS4_4UMMA5MajorE0ELSP_0ELNSO_7ScaleInE0ELSQ_0EEEEEENS4_6LayoutINS5_IJSC_SC_SC_EEENS5_IJNSA_ILi0EEESV_SV_EEEEENS5_IJNS4_10UnderscoreESY_SY_EEEEENS4_18SM100_TMA_2SM_LOADENS4_14ComposedLayoutINS4_7SwizzleILi1ELi4ELi3EEENS4_18smem_ptr_flag_bitsILi16EEENST_INS5_IJNSA_ILi8EEESH_EEENS5_IJSH_SC_EEEEEEEvNS4_8identityES11_S1B_vS1C_EENS_8epilogue10collective18CollectiveEpilogueINS1E_23Sm100TmaWarpSpecializedILi3ELi2ELi32ELb1ELb0EEEJNS5_IJNSA_ILi64EEESG_SH_EEENS5_IJNST_IS1J_SC_EENST_INS5_IJNSA_ILi32EEESB_EEENS5_IJSC_NSA_ILi96EEEEEEEEEEESJ_SK_SJ_SK_NS1E_6fusion15FusionCallbacksIS1I_NS1S_17LinearCombinationISJ_fSJ_fLNS_15FloatRoundStyleE2EEES1K_S1R_JEEENS4_5SM1004TMEM4LOAD26SM100_TMEM_LOAD_32dp32b32xENS4_13SM90_TMA_LOADENS12_INS13_ILi2ELi4ELi3EEES16_NST_INS5_IJS17_S1M_EEENS5_IJS1M_SC_EEEEEEENS4_39AutoVectorizingCopyWithAssumedAlignmentILi128EEENS4_14SM90_TMA_STOREES27_S29_S29_EEEvvEEEEvNT_6ParamsE) ;  /* 0xffffff44026c7950 */ /* 0x000fea0003c3ffff */
        .weak           $__internal_2_$__cuda_sm10x_tcgen05_guardrail_trap_unallocated_columns_being_dealloced
        .type           $__internal_2_$__cuda_sm10x_tcgen05_guardrail_trap_unallocated_columns_being_dealloced,@function
        .size           $__internal_2_$__cuda_sm10x_tcgen05_guardrail_trap_unallocated_columns_being_dealloced,(.L_x_293 - $__internal_2_$__cuda_sm10x_tcgen05_guardrail_trap_unallocated_columns_being_dealloced)
$__internal_2_$__cuda_sm10x_tcgen05_guardrail_trap_unallocated_columns_being_dealloced:
[----:B------:R-:W-:Y:S05]  /*ba50*/  BPT.TRAP 0x1 ;  /* 0x000000040000795c */ /* 0x000fea0000300000 */
[----:B------:R-:W-:-:S04]  /*ba60*/  HFMA2 R3, -RZ, RZ, 0, 0 ;  /* 0x00000000ff037431 */ /* 0x000fc800000001ff */
[----:B------:R-:W-:Y:S05]  /*ba70*/  RET.REL.NODEC R2 `(_ZN7cutlass13device_kernelINS_4gemm6kernel13GemmUniversalIN4cute5tupleIJiiiiEEENS1_10collective13CollectiveMmaINS1_35MainloopSm100TmaUmmaWarpSpecializedILi40ELi2ELi4ENS5_IJNS4_1CILi2EEENSA_ILi1EEESC_EEEEENS5_IJNSA_ILi128EEENSA_ILi192EEENSA_ILi16EEEEEENS_10bfloat16_tENS5_IJlSC_lEEESJ_SK_NS4_8TiledMMAINS4_8MMA_AtomIJNS4_26SM100_MMA_F16BF16_2x1SM_SSISJ_SJ_fLi128ELi192ELNS4_4UMMA5MajorE0ELSP_0ELNSO_7ScaleInE0ELSQ_0EEEEEENS4_6LayoutINS5_IJSC_SC_SC_EEENS5_IJNSA_ILi0EEESV_SV_EEEEENS5_IJNS4_10UnderscoreESY_SY_EEEEENS4_18SM100_TMA_2SM_LOADENS4_14ComposedLayoutINS4_7SwizzleILi1ELi4ELi3EEENS4_18smem_ptr_flag_bitsILi16EEENST_INS5_IJNSA_ILi8EEESH_EEENS5_IJSH_SC_EEEEEEEvNS4_8identityES11_S1B_vS1C_EENS_8epilogue10collective18CollectiveEpilogueINS1E_23Sm100TmaWarpSpecializedILi3ELi2ELi32ELb1ELb0EEEJNS5_IJNSA_ILi64EEESG_SH_EEENS5_IJNST_IS1J_SC_EENST_INS5_IJNSA_ILi32EEESB_EEENS5_IJSC_NSA_ILi96EEEEEEEEEEESJ_SK_SJ_SK_NS1E_6fusion15FusionCallbacksIS1I_NS1S_17LinearCombinationISJ_fSJ_fLNS_15FloatRoundStyleE2EEES1K_S1R_JEEENS4_5SM1004TMEM4LOAD26SM100_TMEM_LOAD_32dp32b32xENS4_13SM90_TMA_LOADENS12_INS13_ILi2ELi4ELi3EEES16_NST_INS5_IJS17_S1M_EEENS5_IJS1M_SC_EEEEEEENS4_39AutoVectorizingCopyWithAssumedAlignmentILi128EEENS4_14SM90_TMA_STOREES27_S29_S29_EEEvvEEEEvNT_6ParamsE) ;  /* 0xffffff4402607950 */ /* 0x000fea0003c3ffff */
.L_x_292:
[----:B------:R-:W-:-:S00]  /*ba80*/  BRA `(.L_x_292) ;  /* 0xfffffffc00fc7947 */ /* 0x000fc0000383ffff */
[----:B------:R-:W-:-:S00]  /*ba90*/  NOP ;  /* 0x0000000000007918 */ /* 0x000fc00000000000 */
        /* <DEDUP_REMOVED lines=14> */
.L_x_293:


//--------------------- .nv.global.init           --------------------------
	.section	.nv.global.init,"aw",@progbits
.nv.global.init:
	.type		$str$27,@object
	.size		$str$27,($str$28 - $str$27)
$str$27:
        /*0000*/ 	.byte	0x28, 0x61, 0x64, 0x64, 0x72, 0x65, 0x73, 0x73, 0x20, 0x26, 0x20, 0x6d, 0x61, 0x73, 0x6b, 0x29
        /*0010*/ 	.byte	0x20, 0x3d, 0x3d, 0x20, 0x30, 0x00
	.type		$str$28,@object
	.size		$str$28,($str$26 - $str$28)
$str$28:
        /*0016*/ 	.byte	0x2f, 0x74, 0x6d, 0x70, 0x2f, 0x63, 0x75, 0x74, 0x6c, 0x61, 0x73, 0x73, 0x5f, 0x73, 0x77, 0x65
        /*0026*/ 	.byte	0x65, 0x70, 0x5f, 0x73, 0x72, 0x63, 0x2f, 0x69, 0x6e, 0x63, 0x6c, 0x75, 0x64, 0x65, 0x2f, 0x63
        /*0036*/ 	.byte	0x75, 0x74, 0x65, 0x2f, 0x70, 0x6f, 0x69, 0x6e, 0x74, 0x65, 0x72, 0x5f, 0x66, 0x6c, 0x61, 0x67
        /*0046*/ 	.byte	0x67, 0x65, 0x64, 0x2e, 0x68, 0x70, 0x70, 0x00
	.type		$str$26,@object
	.size		$str$26,($str$25 - $str$26)
$str$26:
        /*004e*/ 	.byte	0x2f, 0x74, 0x6d, 0x70, 0x2f, 0x63, 0x75, 0x74, 0x6c, 0x61, 0x73, 0x73, 0x5f, 0x73, 0x77, 0x65
        /*005e*/ 	.byte	0x65, 0x70, 0x5f, 0x73, 0x72, 0x63, 0x2f, 0x69, 0x6e, 0x63, 0x6c, 0x75, 0x64, 0x65, 0x2f, 0x63
        /*006e*/ 	.byte	0x75, 0x74, 0x65, 0x2f, 0x61, 0x74, 0x6f, 0x6d, 0x2f, 0x63, 0x6f, 0x70, 0x79, 0x5f, 0x74, 0x72
        /*007e*/ 	.byte	0x61, 0x69, 0x74, 0x73, 0x5f, 0x73, 0x6d, 0x31, 0x30, 0x30, 0x2e, 0x68, 0x70, 0x70, 0x00
	.type		$str$25,@object
	.size		$str$25,(__unnamed_1 - $str$25)
$str$25:
        /*008d*/ 	.byte	0x28, 0x28, 0x75, 0x69, 0x6e, 0x74, 0x33, 0x32, 0x5f, 0x74, 0x28, 0x74, 0x68, 0x72, 0x65, 0x61
        /*009d*/ 	.byte	0x64, 0x49, 0x64, 0x78, 0x2e, 0x78, 0x29, 0x20, 0x2f, 0x20, 0x33, 0x32, 0x29, 0x20, 0x25, 0x20
        /*00ad*/ 	.byte	0x34, 0x29, 0x20, 0x3d, 0x3d, 0x20, 0x28, 0x28, 0x28, 0x74, 0x6d, 0x65, 0x6d, 0x5f, 0x61, 0x64
        /*00bd*/ 	.byte	0x64, 0x72, 0x20, 0x3e, 0x3e, 0x20, 0x31, 0x36, 0x29, 0x20, 0x2f, 0x20, 0x33, 0x32, 0x29, 0x20
        /*00cd*/ 	.byte	0x25, 0x20, 0x34, 0x29, 0x00
	.type		__unnamed_1,@object
	.size		__unnamed_1,(__unnamed_2 - __unnamed_1)
__unnamed_1:
        /*00d2*/ 	.byte	0x61, 0x75, 0x74, 0x6f, 0x20, 0x63, 0x75, 0x74, 0x65, 0x3a, 0x3a, 0x61, 0x73, 0x5f, 0x70, 0x6f
        /* <DEDUP_REMOVED lines=24> */
        /*0262*/ 	.byte	0x43, 0x3c, 0x34, 0x30, 0x39, 0x36, 0x3e, 0x3e, 0x3e, 0x3e, 0x5d, 0x00
	.type		__unnamed_2,@object
	.size		__unnamed_2,(.L_2 - __unnamed_2)
__unnamed_2:
        /* <DEDUP_REMOVED lines=42> */
        /*050e*/ 	.byte	0x3e, 0x3e, 0x5d, 0x00
.L_2:


//--------------------- .nv.shared._ZN7cutlass13device_kernelINS_4gemm6kernel13GemmUniversalIN4cute5tupleIJiiiiEEENS1_10collective13CollectiveMmaINS1_35MainloopSm100TmaUmmaWarpSpecializedILi40ELi2ELi4ENS5_IJNS4_1CILi2EEENSA_ILi1EEESC_EEEEENS5_IJNSA_ILi128EEENSA_ILi192EEENSA_ILi16EEEEEENS_10bfloat16_tENS5_IJlSC_lEEESJ_SK_NS4_8TiledMMAINS4_8MMA_AtomIJNS4_26SM100_MMA_F16BF16_2x1SM_SSISJ_SJ_fLi128ELi192ELNS4_4UMMA5MajorE0ELSP_0ELNSO_7ScaleInE0ELSQ_0EEEEEENS4_6LayoutINS5_IJSC_SC_SC_EEENS5_IJNSA_ILi0EEESV_SV_EEEEENS5_IJNS4_10UnderscoreESY_SY_EEEEENS4_18SM100_TMA_2SM_LOADENS4_14ComposedLayoutINS4_7SwizzleILi1ELi4ELi3EEENS4_18smem_ptr_flag_bitsILi16EEENST_INS5_IJNSA_ILi8EEESH_EEENS5_IJSH_SC_EEEEEEEvNS4_8identityES11_S1B_vS1C_EENS_8epilogue10collective18CollectiveEpilogueINS1E_23Sm100TmaWarpSpecializedILi3ELi2ELi32ELb1ELb0EEEJNS5_IJNSA_ILi64EEESG_SH_EEENS5_IJNST_IS1J_SC_EENST_INS5_IJNSA_ILi32EEESB_EEENS5_IJSC_NSA_ILi96EEEEEEEEEEESJ_SK_SJ_SK_NS1E_6fusion15FusionCallbacksIS1I_NS1S_17LinearCombinationISJ_fSJ_fLNS_15FloatRoundStyleE2EEES1K_S1R_JEEENS4_5SM1004TMEM4LOAD26SM100_TMEM_LOAD_32dp32b32xENS4_13SM90_TMA_LOADENS12_INS13_ILi2ELi4ELi3EEES16_NST_INS5_IJS17_S1M_EEENS5_IJS1M_SC_EEEEEEENS4_39AutoVectorizingCopyWithAssumedAlignmentILi128EEENS4_14SM90_TMA_STOREES27_S29_S29_EEEvvEEEEvNT_6ParamsE --------------------------
	.section	.nv.shared._ZN7cutlass13device_kernelINS_4gemm6kernel13GemmUniversalIN4cute5tupleIJiiiiEEENS1_10collective13CollectiveMmaINS1_35MainloopSm100TmaUmmaWarpSpecializedILi40ELi2ELi4ENS5_IJNS4_1CILi2EEENSA_ILi1EEESC_EEEEENS5_IJNSA_ILi128EEENSA_ILi192EEENSA_ILi16EEEEEENS_10bfloat16_tENS5_IJlSC_lEEESJ_SK_NS4_8TiledMMAINS4_8MMA_AtomIJNS4_26SM100_MMA_F16BF16_2x1SM_SSISJ_SJ_fLi128ELi192ELNS4_4UMMA5MajorE0ELSP_0ELNSO_7ScaleInE0ELSQ_0EEEEEENS4_6LayoutINS5_IJSC_SC_SC_EEENS5_IJNSA_ILi0EEESV_SV_EEEEENS5_IJNS4_10UnderscoreESY_SY_EEEEENS4_18SM100_TMA_2SM_LOADENS4_14ComposedLayoutINS4_7SwizzleILi1ELi4ELi3EEENS4_18smem_ptr_flag_bitsILi16EEENST_INS5_IJNSA_ILi8EEESH_EEENS5_IJSH_SC_EEEEEEEvNS4_8identityES11_S1B_vS1C_EENS_8epilogue10collective18CollectiveEpilogueINS1E_23Sm100TmaWarpSpecializedILi3ELi2ELi32ELb1ELb0EEEJNS5_IJNSA_ILi64EEESG_SH_EEENS5_IJNST_IS1J_SC_EENST_INS5_IJNSA_ILi32EEESB_EEENS5_IJSC_NSA_ILi96EEEEEEEEEEESJ_SK_SJ_SK_NS1E_6fusion15FusionCallbacksIS1I_NS1S_17LinearCombinationISJ_fSJ_fLNS_15FloatRoundStyleE2EEES1K_S1R_JEEENS4_5SM1004TMEM4LOAD26SM100_TMEM_LOAD_32dp32b32xENS4_13SM90_TMA_LOADENS12_INS13_ILi2ELi4ELi3EEES16_NST_INS5_IJS17_S1M_EEENS5_IJS1M_SC_EEEEEEENS4_39AutoVectorizingCopyWithAssumedAlignmentILi128EEENS4_14SM90_TMA_STOREES27_S29_S29_EEEvvEEEEvNT_6ParamsE,"aw",@nobits
	.sectionflags	@""
	.align	16
	.zero		1024


//--------------------- .nv.shared.reserved.0     --------------------------
	.section	.nv.shared.reserved.0,"aw",@nobits
	.weak		__nv_reservedSMEM_offset_0_alias
	.size		__nv_reservedSMEM_offset_0_alias, 0, 64
	.other		__nv_reservedSMEM_offset_0_alias,@"STO_CUDA_RESERVED_SHARED STV_DEFAULT"
__nv_reservedSMEM_offset_0_alias:
	.zero		0
.nv.shared.reserved.0:
	.zero		64
	.weak		__nv_reservedSMEM_tcgen05_partition
	.type		__nv_reservedSMEM_tcgen05_partition,@object
	.size		__nv_reservedSMEM_tcgen05_partition,(.L_0 - __nv_reservedSMEM_tcgen05_partition)
__nv_reservedSMEM_tcgen05_partition:
	.zero		32
.L_0:


//--------------------- .nv.global                --------------------------
	.section	.nv.global,"aw",@nobits
.nv.global:
	.type		_ZN39_INTERNAL_3a01b1c4_4_k_cu_ca5e3570_44604cute1_E,@object
	.size		_ZN39_INTERNAL_3a01b1c4_4_k_cu_ca5e3570_44604cute1_E,(_ZN39_INTERNAL_3a01b1c4_4_k_cu_ca5e3570_44604cuda3std3__45__cpo6cbeginE - _ZN39_INTERNAL_3a01b1c4_4_k_cu_ca5e3570_44604cute1_E)
_ZN39_INTERNAL_3a01b1c4_4_k_cu_ca5e3570_44604cute1_E:
	.zero		1
	.type		_ZN39_INTERNAL_3a01b1c4_4_k_cu_ca5e3570_44604cuda3std3__45__cpo6cbeginE,@object
	.size		_ZN39_INTERNAL_3a01b1c4_4_k_cu_ca5e3570_44604cuda3std3__45__cpo6cbeginE,(_ZN39_INTERNAL_3a01b1c4_4_k_cu_ca5e3570_44604cuda3std3__48in_placeE - _ZN39_INTERNAL_3a01b1c4_4_k_cu_ca5e3570_44604cuda3std3__45__cpo6cbeginE)
_ZN39_INTERNAL_3a01b1c4_4_k_cu_ca5e3570_44604cuda3std3__45__cpo6cbeginE:
	.zero		1
	.type		_ZN39_INTERNAL_3a01b1c4_4_k_cu_ca5e3570_44604cuda3std3__48in_placeE,@object
	.size		_ZN39_INTERNAL_3a01b1c4_4_k_cu_ca5e3570_44604cuda3std3__48in_placeE,(_ZN39_INTERNAL_3a01b1c4_4_k_cu_ca5e3570_44604cuda3std6ranges3__45__cpo9iter_moveE - _ZN39_INTERNAL_3a01b1c4_4_k_cu_ca5e3570_44604cuda3std3__48in_placeE)
_ZN39_INTERNAL_3a01b1c4_4_k_cu_ca5e3570_44604cuda3std3__48in_placeE:
	.zero		1
	.type		_ZN39_INTERNAL_3a01b1c4_4_k_cu_ca5e3570_44604cuda3std6ranges3__45__cpo9iter_moveE,@object
	.size		_ZN39_INTERNAL_3a01b1c4_4_k_cu_ca5e3570_44604cuda3std6ranges3__45__cpo9iter_moveE,(_ZN39_INTERNAL_3a01b1c4_4_k_cu_ca5e3570_44604cuda3std3__45__cpo5beginE - _ZN39_INTERNAL_3a01b1c4_4_k_cu_ca5e3570_44604cuda3std6ranges3__45__cpo9iter_moveE)
_ZN39_INTERNAL_3a01b1c4_4_k_cu_ca5e3570_44604cuda3std6ranges3__45__cpo9iter_moveE:
	.zero		1
	.type		_ZN39_INTERNAL_3a01b1c4_4_k_cu_ca5e3570_44604cuda3std3__45__cpo5beginE,@object
	.size		_ZN39_INTERNAL_3a01b1c4_4_k_cu_ca5e3570_44604cuda3std3__45__cpo5beginE,(_ZN39_INTERNAL_3a01b1c4_4_k_cu_ca5e3570_44604cuda3std3__441_GLOBAL__N__3a01b1c4_4_k_cu_ca5e3570_44606ignoreE - _ZN39_INTERNAL_3a01b1c4_4_k_cu_ca5e3570_44604cuda3std3__45__cpo5beginE)
_ZN39_INTERNAL_3a01b1c4_4_k_cu_ca5e3570_44604cuda3std3__45__cpo5beginE:
	.zero		1
	.type		_ZN39_INTERNAL_3a01b1c4_4_k_cu_ca5e3570_44604cuda3std3__441_GLOBAL__N__3a01b1c4_4_k_cu_ca5e3570_44606ignoreE,@object
	.size		_ZN39_INTERNAL_3a01b1c4_4_k_cu_ca5e3570_44604cuda3std3__441_GLOBAL__N__3a01b1c4_4_k_cu_ca5e3570_44606ignoreE,(_ZN39_INTERNAL_3a01b1c4_4_k_cu_ca5e3570_44604cute7productE - _ZN39_INTERNAL_3a01b1c4_4_k_cu_ca5e3570_44604cuda3std3__441_GLOBAL__N__3a01b1c4_4_k_cu_ca5e3570_44606ignoreE)
_ZN39_INTERNAL_3a01b1c4_4_k_cu_ca5e3570_44604cuda3std3__441_GLOBAL__N__3a01b1c4_4_k_cu_ca5e3570_44606ignoreE:
	.zero		1
	.type		_ZN39_INTERNAL_3a01b1c4_4_k_cu_ca5e3570_44604cute7productE,@object
	.size		_ZN39_INTERNAL_3a01b1c4_4_k_cu_ca5e3570_44604cute7productE,(_ZN39_INTERNAL_3a01b1c4_4_k_cu_ca5e3570_44604cuda3std3__45__cpo3endE - _ZN39_INTERNAL_3a01b1c4_4_k_cu_ca5e3570_44604cute7productE)
_ZN39_INTERNAL_3a01b1c4_4_k_cu_ca5e3570_44604cute7productE:
	.zero		1
	.type		_ZN39_INTERNAL_3a01b1c4_4_k_cu_ca5e3570_44604cuda3std3__45__cpo3endE,@object
	.size		_ZN39_INTERNAL_3a01b1c4_4_k_cu_ca5e3570_44604cuda3std3__45__cpo3endE,(_ZN39_INTERNAL_3a01b1c4_4_k_cu_ca5e3570_44604cuda3std3__419piecewise_constructE - _ZN39_INTERNAL_3a01b1c4_4_k_cu_ca5e3570_44604cuda3std3__45__cpo3endE)
_ZN39_INTERNAL_3a01b1c4_4_k_cu_ca5e3570_44604cuda3std3__45__cpo3endE:
	.zero		1
	.type		_ZN39_INTERNAL_3a01b1c4_4_k_cu_ca5e3570_44604cuda3std3__419piecewise_constructE,@object
	.size		_ZN39_INTERNAL_3a01b1c4_4_k_cu_ca5e3570_44604cuda3std3__419piecewise_constructE,(_ZN39_INTERNAL_3a01b1c4_4_k_cu_ca5e3570_44604cuda3std3__45__cpo4cendE - _ZN39_INTERNAL_3a01b1c4_4_k_cu_ca5e3570_44604cuda3std3__419piecewise_constructE)
_ZN39_INTERNAL_3a01b1c4_4_k_cu_ca5e3570_44604cuda3std3__419piecewise_constructE:
	.zero		1
	.type		_ZN39_INTERNAL_3a01b1c4_4_k_cu_ca5e3570_44604cuda3std3__45__cpo4cendE,@object
	.size		_ZN39_INTERNAL_3a01b1c4_4_k_cu_ca5e3570_44604cuda3std3__45__cpo4cendE,(_ZN39_INTERNAL_3a01b1c4_4_k_cu_ca5e3570_44604cuda3std6ranges3__45__cpo4swapE - _ZN39_INTERNAL_3a01b1c4_4_k_cu_ca5e3570_44604cuda3std3__45__cpo4cendE)
_ZN39_INTERNAL_3a01b1c4_4_k_cu_ca5e3570_44604cuda3std3__45__cpo4cendE:
	.zero		1
	.type		_ZN39_INTERNAL_3a01b1c4_4_k_cu_ca5e3570_44604cuda3std6ranges3__45__cpo4swapE,@object
	.size		_ZN39_INTERNAL_3a01b1c4_4_k_cu_ca5e3570_44604cuda3std6ranges3__45__cpo4swapE,(.L_10 - _ZN39_INTERNAL_3a01b1c4_4_k_cu_ca5e3570_44604cuda3std6ranges3__45__cpo4swapE)
_ZN39_INTERNAL_3a01b1c4_4_k_cu_ca5e3570_44604cuda3std6ranges3__45__cpo4swapE:
	.zero		1
.L_10:


//--------------------- .nv.constant0._ZN7cutlass13device_kernelINS_4gemm6kernel13GemmUniversalIN4cute5tupleIJiiiiEEENS1_10collective13CollectiveMmaINS1_35MainloopSm100TmaUmmaWarpSpecializedILi40ELi2ELi4ENS5_IJNS4_1CILi2EEENSA_ILi1EEESC_EEEEENS5_IJNSA_ILi128EEENSA_ILi192EEENSA_ILi16EEEEEENS_10bfloat16_tENS5_IJlSC_lEEESJ_SK_NS4_8TiledMMAINS4_8MMA_AtomIJNS4_26SM100_MMA_F16BF16_2x1SM_SSISJ_SJ_fLi128ELi192ELNS4_4UMMA5MajorE0ELSP_0ELNSO_7ScaleInE0ELSQ_0EEEEEENS4_6LayoutINS5_IJSC_SC_SC_EEENS5_IJNSA_ILi0EEESV_SV_EEEEENS5_IJNS4_10UnderscoreESY_SY_EEEEENS4_18SM100_TMA_2SM_LOADENS4_14ComposedLayoutINS4_7SwizzleILi1ELi4ELi3EEENS4_18smem_ptr_flag_bitsILi16EEENST_INS5_IJNSA_ILi8EEESH_EEENS5_IJSH_SC_EEEEEEEvNS4_8identityES11_S1B_vS1C_EENS_8epilogue10collective18CollectiveEpilogueINS1E_23Sm100TmaWarpSpecializedILi3ELi2ELi32ELb1ELb0EEEJNS5_IJNSA_ILi64EEESG_SH_EEENS5_IJNST_IS1J_SC_EENST_INS5_IJNSA_ILi32EEESB_EEENS5_IJSC_NSA_ILi96EEEEEEEEEEESJ_SK_SJ_SK_NS1E_6fusion15FusionCallbacksIS1I_NS1S_17LinearCombinationISJ_fSJ_fLNS_15FloatRoundStyleE2EEES1K_S1R_JEEENS4_5SM1004TMEM4LOAD26SM100_TMEM_LOAD_32dp32b32xENS4_13SM90_TMA_LOADENS12_INS13_ILi2ELi4ELi3EEES16_NST_INS5_IJS17_S1M_EEENS5_IJS1M_SC_EEEEEEENS4_39AutoVectorizingCopyWithAssumedAlignmentILi128EEENS4_14SM90_TMA_STOREES27_S29_S29_EEEvvEEEEvNT_6ParamsE --------------------------
	.section	.nv.constant0._ZN7cutlass13device_kernelINS_4gemm6kernel13GemmUniversalIN4cute5tupleIJiiiiEEENS1_10collective13CollectiveMmaINS1_35MainloopSm100TmaUmmaWarpSpecializedILi40ELi2ELi4ENS5_IJNS4_1CILi2EEENSA_ILi1EEESC_EEEEENS5_IJNSA_ILi128EEENSA_ILi192EEENSA_ILi16EEEEEENS_10bfloat16_tENS5_IJlSC_lEEESJ_SK_NS4_8TiledMMAINS4_8MMA_AtomIJNS4_26SM100_MMA_F16BF16_2x1SM_SSISJ_SJ_fLi128ELi192ELNS4_4UMMA5MajorE0ELSP_0ELNSO_7ScaleInE0ELSQ_0EEEEEENS4_6LayoutINS5_IJSC_SC_SC_EEENS5_IJNSA_ILi0EEESV_SV_EEEEENS5_IJNS4_10UnderscoreESY_SY_EEEEENS4_18SM100_TMA_2SM_LOADENS4_14ComposedLayoutINS4_7SwizzleILi1ELi4ELi3EEENS4_18smem_ptr_flag_bitsILi16EEENST_INS5_IJNSA_ILi8EEESH_EEENS5_IJSH_SC_EEEEEEEvNS4_8identityES11_S1B_vS1C_EENS_8epilogue10collective18CollectiveEpilogueINS1E_23Sm100TmaWarpSpecializedILi3ELi2ELi32ELb1ELb0EEEJNS5_IJNSA_ILi64EEESG_SH_EEENS5_IJNST_IS1J_SC_EENST_INS5_IJNSA_ILi32EEESB_EEENS5_IJSC_NSA_ILi96EEEEEEEEEEESJ_SK_SJ_SK_NS1E_6fusion15FusionCallbacksIS1I_NS1S_17LinearCombinationISJ_fSJ_fLNS_15FloatRoundStyleE2EEES1K_S1R_JEEENS4_5SM1004TMEM4LOAD26SM100_TMEM_LOAD_32dp32b32xENS4_13SM90_TMA_LOADENS12_INS13_ILi2ELi4ELi3EEES16_NST_INS5_IJS17_S1M_EEENS5_IJS1M_SC_EEEEEEENS4_39AutoVectorizingCopyWithAssumedAlignmentILi128EEENS4_14SM90_TMA_STOREES27_S29_S29_EEEvvEEEEvNT_6ParamsE,"a",@progbits
	.sectionflags	@""
	.align	4
.nv.constant0._ZN7cutlass13device_kernelINS_4gemm6kernel13GemmUniversalIN4cute5tupleIJiiiiEEENS1_10collective13CollectiveMmaINS1_35MainloopSm100TmaUmmaWarpSpecializedILi40ELi2ELi4ENS5_IJNS4_1CILi2EEENSA_ILi1EEESC_EEEEENS5_IJNSA_ILi128EEENSA_ILi192EEENSA_ILi16EEEEEENS_10bfloat16_tENS5_IJlSC_lEEESJ_SK_NS4_8TiledMMAINS4_8MMA_AtomIJNS4_26SM100_MMA_F16BF16_2x1SM_SSISJ_SJ_fLi128ELi192ELNS4_4UMMA5MajorE0ELSP_0ELNSO_7ScaleInE0ELSQ_0EEEEEENS4_6LayoutINS5_IJSC_SC_SC_EEENS5_IJNSA_ILi0EEESV_SV_EEEEENS5_IJNS4_10UnderscoreESY_SY_EEEEENS4_18SM100_TMA_2SM_LOADENS4_14ComposedLayoutINS4_7SwizzleILi1ELi4ELi3EEENS4_18smem_ptr_flag_bitsILi16EEENST_INS5_IJNSA_ILi8EEESH_EEENS5_IJSH_SC_EEEEEEEvNS4_8identityES11_S1B_vS1C_EENS_8epilogue10collective18CollectiveEpilogueINS1E_23Sm100TmaWarpSpecializedILi3ELi2ELi32ELb1ELb0EEEJNS5_IJNSA_ILi64EEESG_SH_EEENS5_IJNST_IS1J_SC_EENST_INS5_IJNSA_ILi32EEESB_EEENS5_IJSC_NSA_ILi96EEEEEEEEEEESJ_SK_SJ_SK_NS1E_6fusion15FusionCallbacksIS1I_NS1S_17LinearCombinationISJ_fSJ_fLNS_15FloatRoundStyleE2EEES1K_S1R_JEEENS4_5SM1004TMEM4LOAD26SM100_TMEM_LOAD_32dp32b32xENS4_13SM90_TMA_LOADENS12_INS13_ILi2ELi4ELi3EEES16_NST_INS5_IJS17_S1M_EEENS5_IJS1M_SC_EEEEEEENS4_39AutoVectorizingCopyWithAssumedAlignmentILi128EEENS4_14SM90_TMA_STOREES27_S29_S29_EEEvvEEEEvNT_6ParamsE:
	.zero		2944


//--------------------- SYMBOLS --------------------------

	.type		.nv.reservedSmem.offset0,@object
	.size		.nv.reservedSmem.offset0,0x4
	.type		.nv.reservedSmem.cap,@object
	.size		.nv.reservedSmem.cap,0x4
	.type		__assertfail,@function
